	.target	sm_90a

	.elftype	@"ET_EXEC"


//--------------------- .note.nv.tkinfo           --------------------------
	.section	.note.nv.tkinfo,"",@"SHT_NOTE"
	.sectionflags	@"SHF_NOTE_NV_TKINFO"
	.tkinfo
        /*0018*/ 	.word	0x00000002
        /*0030*/ 	.string	""
        /*0030*/ 	.string	"ptxas"
        /*0030*/ 	.string	"Cuda compilation tools, release 13.0, V13.0.88"
        /*0030*/ 	.string	"Build cuda_13.0.r13.0/compiler.36424714_0"
        /*0030*/ 	.string	"-v  -suppress-debug-info  -lineinfo  -arch sm_90a "



//--------------------- .note.nv.cuinfo           --------------------------
	.section	.note.nv.cuinfo,"",@"SHT_NOTE"
	.sectionflags	@"SHF_NOTE_NV_CUINFO"
        /*0018*/ 	.short	0x0002
        /*001a*/ 	.short	0x005a
        /*001c*/ 	.short	0x0082
	.zero		2


//--------------------- .nv.info                  --------------------------
	.section	.nv.info,"",@"SHT_CUDA_INFO"
	.align	4


	//----- nvinfo : EIATTR_REGCOUNT
	.align		4
        /*0000*/ 	.byte	0x04, 0x2f
        /*0002*/ 	.short	(.L_1 - .L_0)
	.align		4
.L_0:
        /*0004*/ 	.word	index@(gluon_wgmma)
        /*0008*/ 	.word	0x000000ff


	//----- nvinfo : EIATTR_FRAME_SIZE
	.align		4
.L_1:
        /*000c*/ 	.byte	0x04, 0x11
        /*000e*/ 	.short	(.L_3 - .L_2)
	.align		4
.L_2:
        /*0010*/ 	.word	index@(gluon_wgmma)
        /*0014*/ 	.word	0x00000270


	//----- nvinfo : EIATTR_MIN_STACK_SIZE
	.align		4
.L_3:
        /*0018*/ 	.byte	0x04, 0x12
        /*001a*/ 	.short	(.L_5 - .L_4)
	.align		4
.L_4:
        /*001c*/ 	.word	index@(gluon_wgmma)
        /*0020*/ 	.word	0x00000270
.L_5:


//--------------------- .nv.compat                --------------------------
	.section	.nv.compat,"",@"SHT_CUDA_COMPAT_INFO"
	.align	4
        /*0000*/ 	.byte	0x02, 0x09, 0x01, 0x00, 0x02, 0x02, 0x04, 0x00, 0x02, 0x05, 0x05, 0x00, 0x03, 0x07, 0x01, 0x01
        /*0010*/ 	.byte	0x02, 0x03, 0x03, 0x00, 0x02, 0x06, 0x01, 0x00, 0x04, 0x0b, 0x08, 0x00, 0x00, 0x00, 0x00, 0x00
        /*0020*/ 	.byte	0x00, 0x00, 0x00, 0x00


//--------------------- .nv.info.gluon_wgmma      --------------------------
	.section	.nv.info.gluon_wgmma,"",@"SHT_CUDA_INFO"
	.sectionflags	@""
	.align	4


	//----- nvinfo : EIATTR_CUDA_API_VERSION
	.align		4
        /*0000*/ 	.byte	0x04, 0x37
        /*0002*/ 	.short	(.L_7 - .L_6)
.L_6:
        /*0004*/ 	.word	0x00000082


	//----- nvinfo : EIATTR_KPARAM_INFO
	.align		4
.L_7:
        /*0008*/ 	.byte	0x04, 0x17
        /*000a*/ 	.short	(.L_9 - .L_8)
.L_8:
        /*000c*/ 	.word	0x00000000
        /*0010*/ 	.short	0x000a
        /*0012*/ 	.short	0x0048
        /*0014*/ 	.byte	0x00, 0xf4, 0x21, 0x00


	//----- nvinfo : EIATTR_KPARAM_INFO
	.align		4
.L_9:
        /*0018*/ 	.byte	0x04, 0x17
        /*001a*/ 	.short	(.L_11 - .L_10)
.L_10:
        /*001c*/ 	.word	0x00000000
        /*0020*/ 	.short	0x0009
        /*0022*/ 	.short	0x0040
        /*0024*/ 	.byte	0x00, 0xf4, 0x21, 0x00


	//----- nvinfo : EIATTR_KPARAM_INFO
	.align		4
.L_11:
        /*0028*/ 	.byte	0x04, 0x17
        /*002a*/ 	.short	(.L_13 - .L_12)
.L_12:
        /*002c*/ 	.word	0x00000000
        /*0030*/ 	.short	0x0008
        /*0032*/ 	.short	0x0038
        /*0034*/ 	.byte	0x00, 0xf0, 0x21, 0x00


	//----- nvinfo : EIATTR_KPARAM_INFO
	.align		4
.L_13:
        /*0038*/ 	.byte	0x04, 0x17
        /*003a*/ 	.short	(.L_15 - .L_14)
.L_14:
        /*003c*/ 	.word	0x00000000
        /*0040*/ 	.short	0x0007
        /*0042*/ 	.short	0x0030
        /*0044*/ 	.byte	0x00, 0xf0, 0x21, 0x00


	//----- nvinfo : EIATTR_KPARAM_INFO
	.align		4
.L_15:
        /*0048*/ 	.byte	0x04, 0x17
        /*004a*/ 	.short	(.L_17 - .L_16)
.L_16:
        /*004c*/ 	.word	0x00000000
        /*0050*/ 	.short	0x0006
        /*0052*/ 	.short	0x0028
        /*0054*/ 	.byte	0x00, 0xf0, 0x21, 0x00


	//----- nvinfo : EIATTR_KPARAM_INFO
	.align		4
.L_17:
        /*0058*/ 	.byte	0x04, 0x17
        /*005a*/ 	.short	(.L_19 - .L_18)
.L_18:
        /*005c*/ 	.word	0x00000000
        /*0060*/ 	.short	0x0005
        /*0062*/ 	.short	0x0020
        /*0064*/ 	.byte	0x00, 0xf0, 0x11, 0x00


	//----- nvinfo : EIATTR_KPARAM_INFO
	.align		4
.L_19:
        /*0068*/ 	.byte	0x04, 0x17
        /*006a*/ 	.short	(.L_21 - .L_20)
.L_20:
        /*006c*/ 	.word	0x00000000
        /*0070*/ 	.short	0x0004
        /*0072*/ 	.short	0x001c
        /*0074*/ 	.byte	0x00, 0xf0, 0x11, 0x00


	//----- nvinfo : EIATTR_KPARAM_INFO
	.align		4
.L_21:
        /*0078*/ 	.byte	0x04, 0x17
        /*007a*/ 	.short	(.L_23 - .L_22)
.L_22:
        /*007c*/ 	.word	0x00000000
        /*0080*/ 	.short	0x0003
        /*0082*/ 	.short	0x0018
        /*0084*/ 	.byte	0x00, 0xf0, 0x11, 0x00


	//----- nvinfo : EIATTR_KPARAM_INFO
	.align		4
.L_23:
        /*0088*/ 	.byte	0x04, 0x17
        /*008a*/ 	.short	(.L_25 - .L_24)
.L_24:
        /*008c*/ 	.word	0x00000000
        /*0090*/ 	.short	0x0002
        /*0092*/ 	.short	0x0010
        /*0094*/ 	.byte	0x00, 0xf4, 0x21, 0x00


	//----- nvinfo : EIATTR_KPARAM_INFO
	.align		4
.L_25:
        /*0098*/ 	.byte	0x04, 0x17
        /*009a*/ 	.short	(.L_27 - .L_26)
.L_26:
        /*009c*/ 	.word	0x00000000
        /*00a0*/ 	.short	0x0001
        /*00a2*/ 	.short	0x0008
        /*00a4*/ 	.byte	0x00, 0xf4, 0x21, 0x00


	//----- nvinfo : EIATTR_KPARAM_INFO
	.align		4
.L_27:
        /*00a8*/ 	.byte	0x04, 0x17
        /*00aa*/ 	.short	(.L_29 - .L_28)
.L_28:
        /*00ac*/ 	.word	0x00000000
        /*00b0*/ 	.short	0x0000
        /*00b2*/ 	.short	0x0000
        /*00b4*/ 	.byte	0x00, 0xf4, 0x21, 0x00


	//----- nvinfo : EIATTR_SPARSE_MMA_MASK
	.align		4
.L_29:
        /*00b8*/ 	.byte	0x03, 0x50
        /*00ba*/ 	.short	0x0000


	//----- nvinfo : EIATTR_MAXREG_COUNT
	.align		4
        /*00bc*/ 	.byte	0x03, 0x1b
        /*00be*/ 	.short	0x00ff


	//----- nvinfo : EIATTR_NUM_BARRIERS
	.align		4
        /*00c0*/ 	.byte	0x02, 0x4c
        /*00c2*/ 	.byte	0x01
	.zero		1


	//----- nvinfo : EIATTR_ANNOTATIONS
	.align		4
        /*00c4*/ 	.byte	0x04, 0x55
        /*00c6*/ 	.short	(.L_31 - .L_30)


	//   ....[0]....
.L_30:
        /*00c8*/ 	.word	0x00000001
        /*00cc*/ 	.byte	0x70, 0x11, 0x00, 0x00, 0x01, 0x00, 0x00, 0x00, 0xc0, 0x12, 0x00, 0x00, 0x01, 0x00, 0x00, 0x00
        /* <DEDUP_REMOVED lines=272> */
        /*11dc*/ 	.byte	0x70, 0x48, 0x00, 0x00, 0x01, 0x00, 0x00, 0x00, 0x80, 0x48, 0x00, 0x00


	//----- nvinfo : EIATTR_MERCURY_ISA_VERSION
	.align		4
.L_31:
        /*11e8*/ 	.byte	0x03, 0x5f
        /*11ea*/ 	.short	0x0101


	//----- nvinfo : EIATTR_INT_WARP_WIDE_INSTR_OFFSETS
	.align		4
        /*11ec*/ 	.byte	0x04, 0x31
        /*11ee*/ 	.short	(.L_33 - .L_32)


	//   ....[0]....
.L_32:
        /*11f0*/ 	.word	0x000012f0


	//   ....[1]....
        /*11f4*/ 	.word	0x00001310


	//   ....[2]....
        /*11f8*/ 	.word	0x00001330


	//   ....[3]....
        /*11fc*/ 	.word	0x00001410


	//   ....[4]....
        /*1200*/ 	.word	0x00001470


	//   ....[5]....
        /*1204*/ 	.word	0x00002d90


	//   ....[6]....
        /*1208*/ 	.word	0x00002da0


	//   ....[7]....
        /*120c*/ 	.word	0x00002e40


	//   ....[8]....
        /*1210*/ 	.word	0x00002e50


	//----- nvinfo : EIATTR_COOP_GROUP_MASK_REGIDS
	.align		4
.L_33:
        /*1214*/ 	.byte	0x04, 0x29
        /*1216*/ 	.short	(.L_35 - .L_34)


	//   ....[0]....
.L_34:
        /*1218*/ 	.word	0xffffffff


	//   ....[1]....
        /*121c*/ 	.word	0xffffffff


	//   ....[2]....
        /*1220*/ 	.word	0xffffffff


	//----- nvinfo : EIATTR_COOP_GROUP_INSTR_OFFSETS
	.align		4
.L_35:
        /*1224*/ 	.byte	0x04, 0x28
        /*1226*/ 	.short	(.L_37 - .L_36)


	//   ....[0]....
.L_36:
        /*1228*/ 	.word	0x00000170


	//   ....[1]....
        /*122c*/ 	.word	0x00000710


	//   ....[2]....
        /*1230*/ 	.word	0x00000d00


	//----- nvinfo : EIATTR_MBARRIER_INSTR_OFFSETS
	.align		4
.L_37:
        /*1234*/ 	.byte	0x04, 0x39
        /*1236*/ 	.short	(.L_39 - .L_38)


	//   ....[0]....
.L_38:
        /*1238*/ 	.word	0x00001b60
        /*123c*/ 	.word	0x000000ff
        /*1240*/ 	.word	0x00060000
        /*1244*/ 	.short	0x0100
        /*1246*/ 	.byte	0x38
	.zero		1


	//   ....[1]....
        /*1248*/ 	.word	0x00001d10
        /*124c*/ 	.word	0x000000ff
        /*1250*/ 	.word	0x00060008
        /*1254*/ 	.short	0x0100
        /*1256*/ 	.byte	0x38
	.zero		1


	//   ....[2]....
        /*1258*/ 	.word	0x00001ec0
        /*125c*/ 	.word	0x000000ff
        /*1260*/ 	.word	0x00060010
        /*1264*/ 	.short	0x0100
        /*1266*/ 	.byte	0x38
	.zero		1


	//   ....[3]....
        /*1268*/ 	.word	0x00002070
        /*126c*/ 	.word	0x000000ff
        /*1270*/ 	.word	0x00060018
        /*1274*/ 	.short	0x0100
        /*1276*/ 	.byte	0x38
	.zero		1


	//   ....[4]....
        /*1278*/ 	.word	0x00002f00
        /*127c*/ 	.word	0x000000ff
        /*1280*/ 	.word	0x00060000
        /*1284*/ 	.short	0x010a
        /*1286*/ 	.byte	0x16
	.zero		1


	//   ....[5]....
        /*1288*/ 	.word	0x00003fd0
        /*128c*/ 	.word	0x000000ff
        /*1290*/ 	.word	0x00060000
        /*1294*/ 	.short	0x0108
        /*1296*/ 	.byte	0x38
	.zero		1


	//   ....[6]....
        /*1298*/ 	.word	0x00004040
        /*129c*/ 	.word	0x000000ff
        /*12a0*/ 	.word	0x00060008
        /*12a4*/ 	.short	0x0108
        /*12a6*/ 	.byte	0x38
	.zero		1


	//   ....[7]....
        /*12a8*/ 	.word	0x000040b0
        /*12ac*/ 	.word	0x000000ff
        /*12b0*/ 	.word	0x00060010
        /*12b4*/ 	.short	0x0108
        /*12b6*/ 	.byte	0x38
	.zero		1


	//   ....[8]....
        /*12b8*/ 	.word	0x00004a00
        /*12bc*/ 	.word	0x000000ff
        /*12c0*/ 	.word	0x00060018
        /*12c4*/ 	.short	0x0108
        /*12c6*/ 	.byte	0x38
	.zero		1


	//   ....[9]....
        /*12c8*/ 	.word	0x00005430
        /*12cc*/ 	.word	0x000000ff
        /*12d0*/ 	.word	0x00060000
        /*12d4*/ 	.short	0x010a
        /*12d6*/ 	.byte	0x16
	.zero		1


	//----- nvinfo : EIATTR_NUM_MBARRIERS
	.align		4
.L_39:
        /*12d8*/ 	.byte	0x03, 0x38
        /*12da*/ 	.short	0x0004


	//----- nvinfo : EIATTR_EXIT_INSTR_OFFSETS
	.align		4
        /*12dc*/ 	.byte	0x04, 0x1c
        /*12de*/ 	.short	(.L_41 - .L_40)


	//   ....[0]....
.L_40:
        /*12e0*/ 	.word	0x00005420


	//----- nvinfo : EIATTR_REQNTID
	.align		4
.L_41:
        /*12e4*/ 	.byte	0x04, 0x10
        /*12e6*/ 	.short	(.L_43 - .L_42)
.L_42:
        /*12e8*/ 	.word	0x00000080
        /*12ec*/ 	.word	0x00000001
        /*12f0*/ 	.word	0x00000001


	//----- nvinfo : EIATTR_CRS_STACK_SIZE
	.align		4
.L_43:
        /*12f4*/ 	.byte	0x04, 0x1e
        /*12f6*/ 	.short	(.L_45 - .L_44)
.L_44:
        /*12f8*/ 	.word	0x00000000


	//----- nvinfo : EIATTR_CBANK_PARAM_SIZE
	.align		4
.L_45:
        /*12fc*/ 	.byte	0x03, 0x19
        /*12fe*/ 	.short	0x0050


	//----- nvinfo : EIATTR_PARAM_CBANK
	.align		4
        /*1300*/ 	.byte	0x04, 0x0a
        /*1302*/ 	.short	(.L_47 - .L_46)
	.align		4
.L_46:
        /*1304*/ 	.word	index@(.nv.constant0.gluon_wgmma)
        /*1308*/ 	.short	0x0210
        /*130a*/ 	.short	0x0050


	//----- nvinfo : EIATTR_SW_WAR
	.align		4
.L_47:
        /*130c*/ 	.byte	0x04, 0x36
        /*130e*/ 	.short	(.L_49 - .L_48)
.L_48:
        /*1310*/ 	.word	0x00000008
.L_49:


//--------------------- .nv.callgraph             --------------------------
	.section	.nv.callgraph,"",@"SHT_CUDA_CALLGRAPH"
	.align	4
	.sectionentsize	8
	.align		4
        /*0000*/ 	.word	0x00000000
	.align		4
        /*0004*/ 	.word	0xffffffff
	.align		4
        /*0008*/ 	.word	0x00000000
	.align		4
        /*000c*/ 	.word	0xfffffffe
	.align		4
        /*0010*/ 	.word	0x00000000
	.align		4
        /*0014*/ 	.word	0xfffffffd
	.align		4
        /*0018*/ 	.word	0x00000000
	.align		4
        /*001c*/ 	.word	0xfffffffc


//--------------------- .text.gluon_wgmma         --------------------------
	.section	.text.gluon_wgmma,"ax",@progbits
	.align	128
        .global         gluon_wgmma
        .type           gluon_wgmma,@function
        .size           gluon_wgmma,(.L_x_52 - gluon_wgmma)
        .other          gluon_wgmma,@"STO_CUDA_ENTRY STV_DEFAULT"
gluon_wgmma:
.text.gluon_wgmma:
[----:B------:R-:W1:Y:S01]  /*0000*/  LDC R1, c[0x0][0x28] ;  /* 0x00000a00ff017b82 */ /* 0x000e620000000800 */
[----:B------:R-:W2:Y:S07]  /*0010*/  S2R R3, SR_TID.X ;  /* 0x0000000000037919 */ /* 0x000eae0000002100 */
[----:B------:R-:W3:Y:S01]  /*0020*/  S2UR UR4, SR_CgaCtaId ;  /* 0x00000000000479c3 */ /* 0x000ee20000008800 */
[----:B------:R-:W-:Y:S01]  /*0030*/  UMOV UR56, 0x400 ;  /* 0x0000040000387882 */ /* 0x000fe20000000000 */
[----:B------:R-:W-:Y:S01]  /*0040*/  ULDC UR6, c[0x0][0xc] ;  /* 0x0000030000067ab9 */ /* 0x000fe20000000800 */
[----:B------:R-:W-:Y:S01]  /*0050*/  ULDC.64 UR48, c[0x0][0x250] ;  /* 0x0000940000307ab9 */ /* 0x000fe20000000a00 */
[----:B------:R-:W-:Y:S01]  /*0060*/  UMOV UR55, URZ ;  /* 0x0000003f00377c82 */ /* 0x000fe20008000000 */
[----:B------:R-:W-:Y:S01]  /*0070*/  BSSY B0, `(.L_x_0) ;  /* 0x000001f000007945 */ /* 0x000fe20003800000 */
[----:B-1----:R-:W-:-:S02]  /*0080*/  VIADD R1, R1, 0xfffffd90 ;  /* 0xfffffd9001017836 */ /* 0x002fc40000000000 */
[----:B------:R-:W1:Y:S08]  /*0090*/  LDC R6, c[0x0][0x228] ;  /* 0x00008a00ff067b82 */ /* 0x000e700000000800 */
[----:B------:R-:W4:Y:S08]  /*00a0*/  LDC R13, c[0x0][0x230] ;  /* 0x00008c00ff0d7b82 */ /* 0x000f300000000800 */
[----:B------:R-:W-:Y:S01]  /*00b0*/  S2UR UR50, SR_CTAID.Y ;  /* 0x00000000003279c3 */ /* 0x000fe20000002600 */
[----:B---3--:R-:W-:-:S03]  /*00c0*/  ULEA UR56, UR4, UR56, 0x18 ;  /* 0x0000003804387291 */ /* 0x008fc6000f8ec03f */
[----:B------:R-:W-:Y:S01]  /*00d0*/  ULDC UR4, c[0x0][0x10] ;  /* 0x0000040000047ab9 */ /* 0x000fe20000000800 */
[----:B--2---:R-:W-:-:S03]  /*00e0*/  LOP3.LUT R2, R3, 0x7f, RZ, 0xc0, !PT ;  /* 0x0000007f03027812 */ /* 0x004fc600078ec0ff */
[----:B------:R-:W2:Y:S01]  /*00f0*/  S2UR UR5, SR_CTAID.Z ;  /* 0x00000000000579c3 */ /* 0x000ea20000002700 */
[----:B-1----:R-:W-:Y:S01]  /*0100*/  VIADD R6, R6, 0xffffffff ;  /* 0xffffffff06067836 */ /* 0x002fe20000000000 */
[C---:B------:R-:W-:Y:S02]  /*0110*/  ISETP.GE.U32.AND P0, PT, R2.reuse, 0x20, PT ;  /* 0x000000200200780c */ /* 0x040fe40003f06070 */
[C---:B------:R-:W-:Y:S02]  /*0120*/  ISETP.NE.U32.AND P2, PT, R2.reuse, RZ, PT ;  /* 0x000000ff0200720c */ /* 0x040fe40003f45070 */
[----:B------:R-:W-:Y:S02]  /*0130*/  LEA R12, R2, UR56, 0x2 ;  /* 0x00000038020c7c11 */ /* 0x000fe4000f8e10ff */
[----:B------:R-:W1:Y:S01]  /*0140*/  S2UR UR51, SR_CTAID.X ;  /* 0x00000000003379c3 */ /* 0x000e620000002500 */
[----:B----4-:R-:W-:-:S06]  /*0150*/  VIADD R9, R13, 0xffffffff ;  /* 0xffffffff0d097836 */ /* 0x010fcc0000000000 */
[----:B------:R3:W-:Y:S01]  /*0160*/  @!P0 STS [R12], RZ ;  /* 0x000000ff0c008388 */ /* 0x0007e20000000800 */
[----:B------:R-:W-:-:S03]  /*0170*/  NOP ;  /* 0x0000000000007918 */ /* 0x000fc60000000000 */
[----:B------:R3:W-:Y:S01]  /*0180*/  @!P2 STS [UR56+0x24], R6 ;  /* 0x00002406ff00a988 */ /* 0x0007e20008000838 */
[----:B--2---:R-:W-:-:S03]  /*0190*/  UIMAD UR4, UR5, UR4, UR50 ;  /* 0x00000004050472a4 */ /* 0x004fc6000f8e0232 */
[----:B------:R3:W-:Y:S01]  /*01a0*/  @!P2 STS [UR56+0x20], R9 ;  /* 0x00002009ff00a988 */ /* 0x0007e20008000838 */
[----:B-1----:R-:W-:-:S04]  /*01b0*/  UIMAD UR4, UR4, UR6, UR51 ;  /* 0x00000006040472a4 */ /* 0x002fc8000f8e0233 */
[----:B------:R-:W-:-:S04]  /*01c0*/  UIMAD UR8, UR4, 0x180, URZ ;  /* 0x00000180040878a4 */ /* 0x000fc8000f8e023f */
[----:B------:R-:W-:-:S04]  /*01d0*/  UIADD3 UR4, UP0, UR8, UR48, URZ ;  /* 0x0000003008047290 */ /* 0x000fc8000ff1e03f */
[----:B------:R-:W-:Y:S01]  /*01e0*/  ULEA.HI.X.SX32 UR5, UR8, UR49, 0x1, UP0 ;  /* 0x0000003108057291 */ /* 0x000fe200080f0e3f */
[----:B---3--:R-:W-:Y:S11]  /*01f0*/  @P2 BRA `(.L_x_1) ;  /* 0x0000000000182947 */ /* 0x008ff60003800000 */
[----:B------:R-:W1:Y:S01]  /*0200*/  LDS R0, [UR56+0x8] ;  /* 0x00000838ff007984 */ /* 0x000e620008000800 */
[----:B------:R-:W2:Y:S01]  /*0210*/  LDC.64 R10, c[0x0][0x210] ;  /* 0x00008400ff0a7b82 */ /* 0x000ea20000000a00 */
[----:B------:R-:W-:Y:S02]  /*0220*/  IMAD.MOV.U32 R5, RZ, RZ, 0x70 ;  /* 0x00000070ff057424 */ /* 0x000fe400078e00ff */
[----:B--2---:R2:W-:Y:S03]  /*0230*/  STS.64 [UR56], R10 ;  /* 0x0000000aff007988 */ /* 0x0045e60008000a38 */
[----:B-1----:R-:W-:-:S05]  /*0240*/  LOP3.LUT R0, R0, 0x10, R5, 0xd8, !PT ;  /* 0x0000001000007812 */ /* 0x002fca00078ed805 */
[----:B------:R2:W-:Y:S02]  /*0250*/  STS [UR56+0x8], R0 ;  /* 0x00000800ff007988 */ /* 0x0005e40008000838 */
.L_x_1:
[----:B------:R-:W-:Y:S05]  /*0260*/  BSYNC B0 ;  /* 0x0000000000007941 */ /* 0x000fea0003800000 */
.L_x_0:
[----:B------:R-:W-:Y:S04]  /*0270*/  BSSY B0, `(.L_x_2) ;  /* 0x000000a000007945 */ /* 0x000fe80003800000 */
[----:B------:R-:W-:Y:S05]  /*0280*/  @P2 BRA `(.L_x_3) ;  /* 0x0000000000202947 */ /* 0x000fea0003800000 */
[----:B--2---:R-:W1:Y:S01]  /*0290*/  LDS R0, [UR56+0x34] ;  /* 0x00003438ff007984 */ /* 0x004e620008000800 */
[----:B------:R-:W-:Y:S02]  /*02a0*/  IMAD.MOV.U32 R5, RZ, RZ, 0x3f000000 ;  /* 0x3f000000ff057424 */ /* 0x000fe400078e00ff */
[----:B------:R-:W-:Y:S01]  /*02b0*/  @!P2 IMAD.MOV.U32 R4, RZ, RZ, 0x7f ;  /* 0x0000007fff04a424 */ /* 0x000fe200078e00ff */
[----:B------:R-:W2:Y:S02]  /*02c0*/  @!P2 LDS R7, [UR56+0x38] ;  /* 0x00003838ff07a984 */ /* 0x000ea40008000800 */
[----:B-1----:R-:W-:Y:S02]  /*02d0*/  LOP3.LUT R0, R0, 0xff000000, R5, 0xb8, !PT ;  /* 0xff00000000007812 */ /* 0x002fe400078eb805 */
[----:B--2---:R-:W-:-:S03]  /*02e0*/  @!P2 LOP3.LUT R4, R7, 0xff, R4, 0xb8, !PT ;  /* 0x000000ff0704a812 */ /* 0x004fc600078eb804 */
[----:B------:R1:W-:Y:S04]  /*02f0*/  STS [UR56+0x34], R0 ;  /* 0x00003400ff007988 */ /* 0x0003e80008000838 */
[----:B------:R1:W-:Y:S02]  /*0300*/  @!P2 STS [UR56+0x38], R4 ;  /* 0x00003804ff00a988 */ /* 0x0003e40008000838 */
.L_x_3:
[----:B------:R-:W-:Y:S05]  /*0310*/  BSYNC B0 ;  /* 0x0000000000007941 */ /* 0x000fea0003800000 */
.L_x_2:
[----:B------:R-:W-:Y:S04]  /*0320*/  BSSY B0, `(.L_x_4) ;  /* 0x000000e000007945 */ /* 0x000fe80003800000 */
[----:B------:R-:W-:Y:S05]  /*0330*/  @P2 BRA `(.L_x_5) ;  /* 0x0000000000302947 */ /* 0x000fea0003800000 */
[----:B-1----:R-:W1:Y:S01]  /*0340*/  LDS R4, [UR56+0x34] ;  /* 0x00003438ff047984 */ /* 0x002e620008000800 */
[----:B--2---:R-:W2:Y:S03]  /*0350*/  LDC.64 R10, c[0x0][0x238] ;  /* 0x00008e00ff0a7b82 */ /* 0x004ea60000000a00 */
[----:B------:R-:W3:Y:S01]  /*0360*/  LDS R0, [UR56+0x1c] ;  /* 0x00001c38ff007984 */ /* 0x000ee20008000800 */
[C---:B--2---:R-:W-:Y:S01]  /*0370*/  SHF.L.U64.HI R8, R10.reuse, 0x1, R11 ;  /* 0x000000010a087819 */ /* 0x044fe2000001020b */
[----:B------:R-:W-:-:S03]  /*0380*/  IMAD.SHL.U32 R5, R10, 0x2, RZ ;  /* 0x000000020a057824 */ /* 0x000fc600078e00ff */
[--C-:B------:R-:W-:Y:S02]  /*0390*/  SHF.R.U32.HI R7, RZ, 0x4, R8.reuse ;  /* 0x00000004ff077819 */ /* 0x100fe40000011608 */
[----:B------:R-:W-:-:S05]  /*03a0*/  SHF.R.U64 R5, R5, 0x4, R8 ;  /* 0x0000000405057819 */ /* 0x000fca0000001208 */
[----:B------:R4:W-:Y:S01]  /*03b0*/  STS [UR56+0xc], R5 ;  /* 0x00000c05ff007988 */ /* 0x0009e20008000838 */
[----:B-1----:R-:W-:Y:S02]  /*03c0*/  LOP3.LUT R4, R4, 0x7, RZ, 0xb8, !PT ;  /* 0x0000000704047812 */ /* 0x002fe400078eb8ff */
[----:B---3--:R-:W-:-:S03]  /*03d0*/  LOP3.LUT R0, R0, 0xf, R7, 0xb8, !PT ;  /* 0x0000000f00007812 */ /* 0x008fc600078eb807 */
[----:B------:R4:W-:Y:S04]  /*03e0*/  STS [UR56+0x34], R4 ;  /* 0x00003404ff007988 */ /* 0x0009e80008000838 */
[----:B------:R4:W-:Y:S02]  /*03f0*/  STS [UR56+0x1c], R0 ;  /* 0x00001c00ff007988 */ /* 0x0009e40008000838 */
.L_x_5:
[----:B------:R-:W-:Y:S05]  /*0400*/  BSYNC B0 ;  /* 0x0000000000007941 */ /* 0x000fea0003800000 */
.L_x_4:
[----:B------:R-:W-:Y:S04]  /*0410*/  BSSY B1, `(.L_x_6) ;  /* 0x000001a000017945 */ /* 0x000fe80003800000 */
[----:B------:R-:W-:Y:S04]  /*0420*/  BSSY B0, `(.L_x_7) ;  /* 0x0000015000007945 */ /* 0x000fe80003800000 */
[----:B------:R-:W-:Y:S05]  /*0430*/  @P2 BRA `(.L_x_8) ;  /* 0x0000000000202947 */ /* 0x000fea0003800000 */
[----:B-12-4-:R-:W1:Y:S02]  /*0440*/  LDS R0, [UR56+0x34] ;  /* 0x00003438ff007984 */ /* 0x016e640008000800 */
[----:B-1----:R-:W-:-:S05]  /*0450*/  LOP3.LUT R0, R0, 0x38, RZ, 0xb8, !PT ;  /* 0x0000003800007812 */ /* 0x002fca00078eb8ff */
[----:B------:R1:W-:Y:S01]  /*0460*/  STS [UR56+0x34], R0 ;  /* 0x00003400ff007988 */ /* 0x0003e20008000838 */
[----:B------:R-:W-:Y:S05]  /*0470*/  @P2 BRA `(.L_x_9) ;  /* 0x0000000000202947 */ /* 0x000fea0003800000 */
[----:B-1----:R-:W1:Y:S01]  /*0480*/  LDS R0, [UR56+0x8] ;  /* 0x00000838ff007984 */ /* 0x002e620008000800 */
[----:B------:R-:W-:-:S05]  /*0490*/  IMAD.MOV.U32 R5, RZ, RZ, 0x780 ;  /* 0x00000780ff057424 */ /* 0x000fca00078e00ff */
[----:B-1----:R-:W-:-:S05]  /*04a0*/  LOP3.LUT R0, R0, 0x300, R5, 0xd8, !PT ;  /* 0x0000030000007812 */ /* 0x002fca00078ed805 */
[----:B------:R3:W-:Y:S02]  /*04b0*/  STS [UR56+0x8], R0 ;  /* 0x00000800ff007988 */ /* 0x0007e40008000838 */
.L_x_8:
[----:B------:R-:W-:Y:S05]  /*04c0*/  @P2 BRA `(.L_x_10) ;  /* 0x0000000000282947 */ /* 0x000fea0003800000 */
[----:B-1234-:R-:W1:Y:S02]  /*04d0*/  LDS R0, [UR56+0x8] ;  /* 0x00000838ff007984 */ /* 0x01ee640008000800 */
[----:B-1----:R-:W-:-:S05]  /*04e0*/  LOP3.LUT R0, R0, 0x1800, RZ, 0xb8, !PT ;  /* 0x0000180000007812 */ /* 0x002fca00078eb8ff */
[----:B------:R2:W-:Y:S02]  /*04f0*/  STS [UR56+0x8], R0 ;  /* 0x00000800ff007988 */ /* 0x0005e40008000838 */
.L_x_9:
[----:B------:R-:W-:Y:S05]  /*0500*/  @P2 BREAK B0 ;  /* 0x0000000000002942 */ /* 0x000fea0003800000 */
[----:B------:R-:W-:Y:S05]  /*0510*/  @P2 BRA `(.L_x_11) ;  /* 0x0000000000242947 */ /* 0x000fea0003800000 */
[----:B------:R-:W3:Y:S01]  /*0520*/  LDS R5, [UR56+0x8] ;  /* 0x00000838ff057984 */ /* 0x000ee20008000800 */
[----:B-12---:R-:W-:-:S05]  /*0530*/  IMAD.MOV.U32 R0, RZ, RZ, 0x6000 ;  /* 0x00006000ff007424 */ /* 0x006fca00078e00ff */
[----:B---3--:R-:W-:-:S04]  /*0540*/  LOP3.LUT R0, R5, 0x6000, R0, 0xd8, !PT ;  /* 0x0000600005007812 */ /* 0x008fc800078ed800 */
[----:B------:R-:W-:-:S05]  /*0550*/  LOP3.LUT R0, R0, 0x400000, RZ, 0xb8, !PT ;  /* 0x0040000000007812 */ /* 0x000fca00078eb8ff */
[----:B------:R1:W-:Y:S02]  /*0560*/  STS [UR56+0x8], R0 ;  /* 0x00000800ff007988 */ /* 0x0003e40008000838 */
.L_x_10:
[----:B------:R-:W-:Y:S05]  /*0570*/  BSYNC B0 ;  /* 0x0000000000007941 */ /* 0x000fea0003800000 */
.L_x_7:
[----:B-1234-:R-:W1:Y:S02]  /*0580*/  @!P2 LDS R0, [UR56+0x8] ;  /* 0x00000838ff00a984 */ /* 0x01ee640008000800 */
[----:B-1----:R-:W-:-:S05]  /*0590*/  @!P2 LOP3.LUT R0, R0, 0x8000, RZ, 0xb8, !PT ;  /* 0x000080000000a812 */ /* 0x002fca00078eb8ff */
[----:B------:R3:W-:Y:S02]  /*05a0*/  @!P2 STS [UR56+0x8], R0 ;  /* 0x00000800ff00a988 */ /* 0x0007e40008000838 */
.L_x_11:
[----:B------:R-:W-:Y:S05]  /*05b0*/  BSYNC B1 ;  /* 0x0000000000017941 */ /* 0x000fea0003800000 */
.L_x_6:
[----:B------:R-:W-:Y:S05]  /*05c0*/  WARPSYNC.ALL ;  /* 0x0000000000007948 */ /* 0x000fea0003800000 */
[----:B------:R-:W-:Y:S05]  /*05d0*/  @P0 BRA `(.L_x_12) ;  /* 0x0000000000280947 */ /* 0x000fea0003800000 */
[----:B-123--:R-:W1:Y:S01]  /*05e0*/  S2R R0, SR_LANEID ;  /* 0x0000000000007919 */ /* 0x00ee620000000000 */
[----:B------:R-:W-:Y:S05]  /*05f0*/  WARPSYNC.ALL ;  /* 0x0000000000007948 */ /* 0x000fea0003800000 */
[----:B-1----:R-:W-:-:S05]  /*0600*/  IMAD.SHL.U32 R0, R0, 0x4, RZ ;  /* 0x0000000400007824 */ /* 0x002fca00078e00ff */
[----:B------:R-:W1:Y:S01]  /*0610*/  LDS R7, [R0+UR56] ;  /* 0x0000003800077984 */ /* 0x000e620008000800 */
[----:B------:R-:W-:-:S05]  /*0620*/  IADD3 R4, P1, R0, UR4, RZ ;  /* 0x0000000400047c10 */ /* 0x000fca000ff3e0ff */
[----:B------:R-:W-:-:S05]  /*0630*/  IMAD.X R5, RZ, RZ, UR5, P1 ;  /* 0x00000005ff057e24 */ /* 0x000fca00088e06ff */
[----:B-1----:R4:W5:Y:S01]  /*0640*/  ATOMG.E.EXCH.STRONG.GPU PT, RZ, [R4], R7 ;  /* 0x0000000704ff73a8 */ /* 0x00296200041ee100 */
[----:B------:R-:W-:-:S04]  /*0650*/  DEPBAR {5,4,3,2,1,0} ;  /* 0x0000003f0000791a */ /* 0x000fc80000000000 */
[----:B------:R4:W-:Y:S01]  /*0660*/  UTMACCTL.IV [UR4] ;  /* 0x00000000040079b9 */ /* 0x0009e20008000000 */
[----:B------:R-:W-:Y:S01]  /*0670*/  NOP ;  /* 0x0000000000007918 */ /* 0x000fe20000000000 */
.L_x_12:
[----:B------:R-:W-:Y:S05]  /*0680*/  @P0 BRA `(.L_x_13) ;  /* 0x00000000000c0947 */ /* 0x000fea0003800000 */
[----:B------:R0:W-:Y:S01]  /*0690*/  UTMACMDFLUSH ;  /* 0x00000000000079b7 */ /* 0x0001e20000000000 */
[----:B------:R-:W-:Y:S05]  /*06a0*/  @P0 BRA `(.L_x_13) ;  /* 0x0000000000040947 */ /* 0x000fea0003800000 */
[----:B------:R-:W-:-:S04]  /*06b0*/  DEPBAR.LE SB0, 0x0 ;  /* 0x000080000000791a */ /* 0x000fc80000000000 */
.L_x_13:
[----:B------:R-:W-:Y:S05]  /*06c0*/  WARPSYNC.ALL ;  /* 0x0000000000007948 */ /* 0x000fea0003800000 */
[----:B-----5:R-:W-:Y:S06]  /*06d0*/  BAR.SYNC.DEFER_BLOCKING 0x0 ;  /* 0x0000000000007b1d */ /* 0x020fec0000010000 */
[----:B------:R-:W-:Y:S02]  /*06e0*/  BSSY B1, `(.L_x_14) ;  /* 0x000000b000017945 */ /* 0x000fe40003800000 */
[----:B------:R-:W-:Y:S06]  /*06f0*/  BAR.SYNC.DEFER_BLOCKING 0x0 ;  /* 0x0000000000007b1d */ /* 0x000fec0000010000 */
[----:B------:R1:W-:Y:S01]  /*0700*/  @!P0 STS [R12], RZ ;  /* 0x000000ff0c008388 */ /* 0x0003e20000000800 */
[----:B------:R-:W-:Y:S01]  /*0710*/  NOP ;  /* 0x0000000000007918 */ /* 0x000fe20000000000 */
[----:B------:R-:W-:Y:S05]  /*0720*/  @P2 BRA `(.L_x_15) ;  /* 0x0000000000182947 */ /* 0x000fea0003800000 */
[----:B-123--:R-:W1:Y:S01]  /*0730*/  LDS R0, [UR56+0x8] ;  /* 0x00000838ff007984 */ /* 0x00ee620008000800 */
[----:B------:R-:W2:Y:S01]  /*0740*/  LDC.64 R10, c[0x0][0x218] ;  /* 0x00008600ff0a7b82 */ /* 0x000ea20000000a00 */
[----:B----4-:R-:W-:Y:S02]  /*0750*/  IMAD.MOV.U32 R5, RZ, RZ, 0x70 ;  /* 0x00000070ff057424 */ /* 0x010fe400078e00ff */
[----:B--2---:R2:W-:Y:S03]  /*0760*/  STS.64 [UR56], R10 ;  /* 0x0000000aff007988 */ /* 0x0045e60008000a38 */
[----:B-1----:R-:W-:-:S05]  /*0770*/  LOP3.LUT R0, R0, 0x10, R5, 0xd8, !PT ;  /* 0x0000001000007812 */ /* 0x002fca00078ed805 */
[----:B------:R2:W-:Y:S02]  /*0780*/  STS [UR56+0x8], R0 ;  /* 0x00000800ff007988 */ /* 0x0005e40008000838 */
.L_x_15:
[----:B----4-:R-:W-:Y:S05]  /*0790*/  BSYNC B1 ;  /* 0x0000000000017941 */ /* 0x010fea0003800000 */
.L_x_14:
[----:B------:R-:W-:Y:S04]  /*07a0*/  BSSY B2, `(.L_x_16) ;  /* 0x000000f000027945 */ /* 0x000fe80003800000 */
[----:B------:R-:W-:Y:S04]  /*07b0*/  BSSY B1, `(.L_x_17) ;  /* 0x000000c000017945 */ /* 0x000fe80003800000 */
[----:B------:R-:W-:Y:S05]  /*07c0*/  @P2 BRA `(.L_x_18) ;  /* 0x0000000000282947 */ /* 0x000fea0003800000 */
[----:B-123--:R-:W1:Y:S01]  /*07d0*/  LDS R0, [UR56+0x34] ;  /* 0x00003438ff007984 */ /* 0x00ee620008000800 */
[----:B------:R-:W-:Y:S01]  /*07e0*/  IMAD.MOV.U32 R5, RZ, RZ, 0x3f000000 ;  /* 0x3f000000ff057424 */ /* 0x000fe200078e00ff */
[----:B------:R-:W-:Y:S05]  /*07f0*/  @P2 BREAK B1 ;  /* 0x0000000000012942 */ /* 0x000fea0003800000 */
[----:B-1----:R-:W-:-:S05]  /*0800*/  LOP3.LUT R0, R0, 0xff000000, R5, 0xb8, !PT ;  /* 0xff00000000007812 */ /* 0x002fca00078eb805 */
[----:B------:R1:W-:Y:S01]  /*0810*/  STS [UR56+0x34], R0 ;  /* 0x00003400ff007988 */ /* 0x0003e20008000838 */
[----:B------:R-:W-:Y:S05]  /*0820*/  @P2 BRA `(.L_x_19) ;  /* 0x0000000000182947 */ /* 0x000fea0003800000 */
[----:B------:R-:W2:Y:S01]  /*0830*/  LDS R5, [UR56+0x38] ;  /* 0x00003838ff057984 */ /* 0x000ea20008000800 */
[----:B-1----:R-:W-:-:S05]  /*0840*/  IMAD.MOV.U32 R0, RZ, RZ, 0xff ;  /* 0x000000ffff007424 */ /* 0x002fca00078e00ff */
[----:B--2---:R-:W-:-:S05]  /*0850*/  LOP3.LUT R0, R5, 0xff, R0, 0xb8, !PT ;  /* 0x000000ff05007812 */ /* 0x004fca00078eb800 */
[----:B------:R4:W-:Y:S02]  /*0860*/  STS [UR56+0x38], R0 ;  /* 0x00003800ff007988 */ /* 0x0009e40008000838 */
.L_x_18:
[----:B------:R-:W-:Y:S05]  /*0870*/  BSYNC B1 ;  /* 0x0000000000017941 */ /* 0x000fea0003800000 */
.L_x_17:
[----:B------:R1:W-:Y:S02]  /*0880*/  @!P2 STS [UR56+0x20], R9 ;  /* 0x00002009ff00a988 */ /* 0x0003e40008000838 */
.L_x_19:
[----:B------:R-:W-:Y:S05]  /*0890*/  BSYNC B2 ;  /* 0x0000000000027941 */ /* 0x000fea0003800000 */
.L_x_16:
[----:B------:R-:W-:Y:S05]  /*08a0*/  WARPSYNC.ALL ;  /* 0x0000000000007948 */ /* 0x000fea0003800000 */
[----:B-1234-:R-:W1:Y:S01]  /*08b0*/  LDC R0, c[0x0][0x22c] ;  /* 0x00008b00ff007b82 */ /* 0x01ee620000000800 */
[----:B------:R-:W-:Y:S01]  /*08c0*/  BSSY B2, `(.L_x_20) ;  /* 0x0000010000027945 */ /* 0x000fe20003800000 */
[----:B-1----:R-:W-:-:S05]  /*08d0*/  VIADD R0, R0, 0xffffffff ;  /* 0xffffffff00007836 */ /* 0x002fca0000000000 */
[----:B------:R1:W-:Y:S01]  /*08e0*/  @!P2 STS [UR56+0x24], R0 ;  /* 0x00002400ff00a988 */ /* 0x0003e20008000838 */
[----:B------:R-:W-:Y:S05]  /*08f0*/  @P2 BRA `(.L_x_21) ;  /* 0x0000000000302947 */ /* 0x000fea0003800000 */
[----:B------:R-:W2:Y:S01]  /*0900*/  LDS R5, [UR56+0x34] ;  /* 0x00003438ff057984 */ /* 0x000ea20008000800 */
[----:B------:R-:W3:Y:S03]  /*0910*/  LDC.64 R10, c[0x0][0x240] ;  /* 0x00009000ff0a7b82 */ /* 0x000ee60000000a00 */
[----:B------:R-:W4:Y:S01]  /*0920*/  LDS R4, [UR56+0x1c] ;  /* 0x00001c38ff047984 */ /* 0x000f220008000800 */
[C---:B---3--:R-:W-:Y:S01]  /*0930*/  SHF.L.U64.HI R8, R10.reuse, 0x1, R11 ;  /* 0x000000010a087819 */ /* 0x048fe2000001020b */
[----:B------:R-:W-:-:S03]  /*0940*/  IMAD.SHL.U32 R7, R10, 0x2, RZ ;  /* 0x000000020a077824 */ /* 0x000fc600078e00ff */
[--C-:B------:R-:W-:Y:S02]  /*0950*/  SHF.R.U32.HI R9, RZ, 0x4, R8.reuse ;  /* 0x00000004ff097819 */ /* 0x100fe40000011608 */
[----:B------:R-:W-:-:S05]  /*0960*/  SHF.R.U64 R7, R7, 0x4, R8 ;  /* 0x0000000407077819 */ /* 0x000fca0000001208 */
[----:B------:R3:W-:Y:S01]  /*0970*/  STS [UR56+0xc], R7 ;  /* 0x00000c07ff007988 */ /* 0x0007e20008000838 */
[----:B--2---:R-:W-:Y:S02]  /*0980*/  LOP3.LUT R5, R5, 0x7, RZ, 0xb8, !PT ;  /* 0x0000000705057812 */ /* 0x004fe400078eb8ff */
[----:B----4-:R-:W-:-:S03]  /*0990*/  LOP3.LUT R4, R4, 0xf, R9, 0xb8, !PT ;  /* 0x0000000f04047812 */ /* 0x010fc600078eb809 */
[----:B------:R3:W-:Y:S04]  /*09a0*/  STS [UR56+0x34], R5 ;  /* 0x00003405ff007988 */ /* 0x0007e80008000838 */
[----:B------:R3:W-:Y:S02]  /*09b0*/  STS [UR56+0x1c], R4 ;  /* 0x00001c04ff007988 */ /* 0x0007e40008000838 */
.L_x_21:
[----:B------:R-:W-:Y:S05]  /*09c0*/  BSYNC B2 ;  /* 0x0000000000027941 */ /* 0x000fea0003800000 */
.L_x_20:
[----:B------:R-:W-:Y:S04]  /*09d0*/  BSSY B3, `(.L_x_22) ;  /* 0x000001a000037945 */ /* 0x000fe80003800000 */
[----:B------:R-:W-:Y:S04]  /*09e0*/  BSSY B2, `(.L_x_23) ;  /* 0x0000015000027945 */ /* 0x000fe80003800000 */
[----:B------:R-:W-:Y:S05]  /*09f0*/  @P2 BRA `(.L_x_24) ;  /* 0x0000000000202947 */ /* 0x000fea0003800000 */
[----:B---3--:R-:W2:Y:S02]  /*0a00*/  LDS R4, [UR56+0x34] ;  /* 0x00003438ff047984 */ /* 0x008ea40008000800 */
[----:B--2---:R-:W-:-:S05]  /*0a10*/  LOP3.LUT R4, R4, 0x38, RZ, 0xb8, !PT ;  /* 0x0000003804047812 */ /* 0x004fca00078eb8ff */
[----:B------:R2:W-:Y:S01]  /*0a20*/  STS [UR56+0x34], R4 ;  /* 0x00003404ff007988 */ /* 0x0005e20008000838 */
[----:B------:R-:W-:Y:S05]  /*0a30*/  @P2 BRA `(.L_x_25) ;  /* 0x0000000000202947 */ /* 0x000fea0003800000 */
[----:B--2---:R-:W2:Y:S01]  /*0a40*/  LDS R4, [UR56+0x8] ;  /* 0x00000838ff047984 */ /* 0x004ea20008000800 */
[----:B------:R-:W-:-:S05]  /*0a50*/  IMAD.MOV.U32 R5, RZ, RZ, 0x780 ;  /* 0x00000780ff057424 */ /* 0x000fca00078e00ff */
[----:B--2---:R-:W-:-:S05]  /*0a60*/  LOP3.LUT R4, R4, 0x300, R5, 0xd8, !PT ;  /* 0x0000030004047812 */ /* 0x004fca00078ed805 */
[----:B------:R2:W-:Y:S02]  /*0a70*/  STS [UR56+0x8], R4 ;  /* 0x00000804ff007988 */ /* 0x0005e40008000838 */
.L_x_24:
[----:B------:R-:W-:Y:S05]  /*0a80*/  @P2 BRA `(.L_x_26) ;  /* 0x0000000000282947 */ /* 0x000fea0003800000 */
[----:B--23--:R-:W2:Y:S02]  /*0a90*/  LDS R4, [UR56+0x8] ;  /* 0x00000838ff047984 */ /* 0x00cea40008000800 */
[----:B--2---:R-:W-:-:S05]  /*0aa0*/  LOP3.LUT R4, R4, 0x1800, RZ, 0xb8, !PT ;  /* 0x0000180004047812 */ /* 0x004fca00078eb8ff */
[----:B------:R3:W-:Y:S02]  /*0ab0*/  STS [UR56+0x8], R4 ;  /* 0x00000804ff007988 */ /* 0x0007e40008000838 */
.L_x_25:
[----:B------:R-:W-:Y:S05]  /*0ac0*/  @P2 BREAK B2 ;  /* 0x0000000000022942 */ /* 0x000fea0003800000 */
[----:B------:R-:W-:Y:S05]  /*0ad0*/  @P2 BRA `(.L_x_27) ;  /* 0x0000000000242947 */ /* 0x000fea0003800000 */
[----:B--23--:R-:W2:Y:S01]  /*0ae0*/  LDS R4, [UR56+0x8] ;  /* 0x00000838ff047984 */ /* 0x00cea20008000800 */
[----:B------:R-:W-:-:S05]  /*0af0*/  IMAD.MOV.U32 R5, RZ, RZ, 0x6000 ;  /* 0x00006000ff057424 */ /* 0x000fca00078e00ff */
[----:B--2---:R-:W-:-:S04]  /*0b00*/  LOP3.LUT R4, R4, 0x6000, R5, 0xd8, !PT ;  /* 0x0000600004047812 */ /* 0x004fc800078ed805 */
[----:B------:R-:W-:-:S05]  /*0b10*/  LOP3.LUT R4, R4, 0x400000, RZ, 0xb8, !PT ;  /* 0x0040000004047812 */ /* 0x000fca00078eb8ff */
[----:B------:R4:W-:Y:S02]  /*0b20*/  STS [UR56+0x8], R4 ;  /* 0x00000804ff007988 */ /* 0x0009e40008000838 */
.L_x_26:
[----:B------:R-:W-:Y:S05]  /*0b30*/  BSYNC B2 ;  /* 0x0000000000027941 */ /* 0x000fea0003800000 */
.L_x_23:
[----:B--234-:R-:W2:Y:S02]  /*0b40*/  @!P2 LDS R4, [UR56+0x8] ;  /* 0x00000838ff04a984 */ /* 0x01cea40008000800 */
[----:B--2---:R-:W-:-:S05]  /*0b50*/  @!P2 LOP3.LUT R4, R4, 0x8000, RZ, 0xb8, !PT ;  /* 0x000080000404a812 */ /* 0x004fca00078eb8ff */
[----:B------:R4:W-:Y:S02]  /*0b60*/  @!P2 STS [UR56+0x8], R4 ;  /* 0x00000804ff00a988 */ /* 0x0009e40008000838 */
.L_x_27:
[----:B------:R-:W-:Y:S05]  /*0b70*/  BSYNC B3 ;  /* 0x0000000000037941 */ /* 0x000fea0003800000 */
.L_x_22:
[----:B------:R-:W-:Y:S05]  /*0b80*/  WARPSYNC.ALL ;  /* 0x0000000000007948 */ /* 0x000fea0003800000 */
[----:B------:R-:W-:-:S04]  /*0b90*/  UIADD3 UR7, UR8, 0x80, URZ ;  /* 0x0000008008077890 */ /* 0x000fc8000fffe03f */
[----:B------:R-:W-:-:S04]  /*0ba0*/  UIADD3 UR6, UP0, UR7, UR48, URZ ;  /* 0x0000003007067290 */ /* 0x000fc8000ff1e03f */
[----:B------:R-:W-:Y:S01]  /*0bb0*/  ULEA.HI.X.SX32 UR7, UR7, UR49, 0x1, UP0 ;  /* 0x0000003107077291 */ /* 0x000fe200080f0e3f */
[----:B------:R-:W-:Y:S11]  /*0bc0*/  @P0 BRA `(.L_x_28) ;  /* 0x0000000000280947 */ /* 0x000ff60003800000 */
[----:B--234-:R-:W2:Y:S01]  /*0bd0*/  S2R R4, SR_LANEID ;  /* 0x0000000000047919 */ /* 0x01cea20000000000 */
[----:B------:R-:W-:Y:S05]  /*0be0*/  WARPSYNC.ALL ;  /* 0x0000000000007948 */ /* 0x000fea0003800000 */
[----:B--2---:R-:W-:-:S05]  /*0bf0*/  IMAD.SHL.U32 R8, R4, 0x4, RZ ;  /* 0x0000000404087824 */ /* 0x004fca00078e00ff */
[----:B------:R-:W2:Y:S01]  /*0c00*/  LDS R7, [R8+UR56] ;  /* 0x0000003808077984 */ /* 0x000ea20008000800 */
[----:B------:R-:W-:-:S05]  /*0c10*/  IADD3 R4, P1, R8, UR6, RZ ;  /* 0x0000000608047c10 */ /* 0x000fca000ff3e0ff */
[----:B------:R-:W-:-:S05]  /*0c20*/  IMAD.X R5, RZ, RZ, UR7, P1 ;  /* 0x00000007ff057e24 */ /* 0x000fca00088e06ff */
[----:B--2---:R2:W5:Y:S01]  /*0c30*/  ATOMG.E.EXCH.STRONG.GPU PT, RZ, [R4], R7 ;  /* 0x0000000704ff73a8 */ /* 0x00456200041ee100 */
[----:B------:R-:W-:-:S04]  /*0c40*/  DEPBAR {5,4,3,2,1,0} ;  /* 0x0000003f0000791a */ /* 0x000fc80000000000 */
[----:B------:R2:W-:Y:S01]  /*0c50*/  UTMACCTL.IV [UR6] ;  /* 0x00000000060079b9 */ /* 0x0005e20008000000 */
[----:B------:R-:W-:Y:S01]  /*0c60*/  NOP ;  /* 0x0000000000007918 */ /* 0x000fe20000000000 */
.L_x_28:
[----:B------:R-:W-:Y:S05]  /*0c70*/  @P0 BRA `(.L_x_29) ;  /* 0x00000000000c0947 */ /* 0x000fea0003800000 */
[----:B------:R0:W-:Y:S01]  /*0c80*/  UTMACMDFLUSH ;  /* 0x00000000000079b7 */ /* 0x0001e20000000000 */
[----:B------:R-:W-:Y:S05]  /*0c90*/  @P0 BRA `(.L_x_29) ;  /* 0x0000000000040947 */ /* 0x000fea0003800000 */
[----:B------:R-:W-:-:S04]  /*0ca0*/  DEPBAR.LE SB0, 0x0 ;  /* 0x000080000000791a */ /* 0x000fc80000000000 */
.L_x_29:
[----:B------:R-:W-:Y:S05]  /*0cb0*/  WARPSYNC.ALL ;  /* 0x0000000000007948 */ /* 0x000fea0003800000 */
[----:B-----5:R-:W-:Y:S06]  /*0cc0*/  BAR.SYNC.DEFER_BLOCKING 0x0 ;  /* 0x0000000000007b1d */ /* 0x020fec0000010000 */
[----:B------:R-:W-:Y:S02]  /*0cd0*/  BSSY B3, `(.L_x_30) ;  /* 0x000000b000037945 */ /* 0x000fe40003800000 */
[----:B------:R-:W-:Y:S06]  /*0ce0*/  BAR.SYNC.DEFER_BLOCKING 0x0 ;  /* 0x0000000000007b1d */ /* 0x000fec0000010000 */
[----:B------:R1:W-:Y:S01]  /*0cf0*/  @!P0 STS [R12], RZ ;  /* 0x000000ff0c008388 */ /* 0x0003e20000000800 */
[----:B------:R-:W-:Y:S01]  /*0d00*/  NOP ;  /* 0x0000000000007918 */ /* 0x000fe20000000000 */
[----:B------:R-:W-:Y:S05]  /*0d10*/  @P2 BRA `(.L_x_31) ;  /* 0x0000000000182947 */ /* 0x000fea0003800000 */
[----:B--234-:R-:W2:Y:S01]  /*0d20*/  LDS R4, [UR56+0x8] ;  /* 0x00000838ff047984 */ /* 0x01cea20008000800 */
[----:B------:R-:W3:Y:S01]  /*0d30*/  LDC.64 R8, c[0x0][0x220] ;  /* 0x00008800ff087b82 */ /* 0x000ee20000000a00 */
[----:B------:R-:W-:Y:S02]  /*0d40*/  IMAD.MOV.U32 R5, RZ, RZ, 0x70 ;  /* 0x00000070ff057424 */ /* 0x000fe400078e00ff */
[----:B---3--:R3:W-:Y:S03]  /*0d50*/  STS.64 [UR56], R8 ;  /* 0x00000008ff007988 */ /* 0x0087e60008000a38 */
[----:B--2---:R-:W-:-:S05]  /*0d60*/  LOP3.LUT R4, R4, 0x10, R5, 0xd8, !PT ;  /* 0x0000001004047812 */ /* 0x004fca00078ed805 */
[----:B------:R3:W-:Y:S02]  /*0d70*/  STS [UR56+0x8], R4 ;  /* 0x00000804ff007988 */ /* 0x0007e40008000838 */
.L_x_31:
[----:B--2---:R-:W-:Y:S05]  /*0d80*/  BSYNC B3 ;  /* 0x0000000000037941 */ /* 0x004fea0003800000 */
.L_x_30:
[----:B------:R-:W-:Y:S04]  /*0d90*/  BSSY B4, `(.L_x_32) ;  /* 0x0000011000047945 */ /* 0x000fe80003800000 */
[----:B------:R-:W-:Y:S04]  /*0da0*/  BSSY B3, `(.L_x_33) ;  /* 0x000000e000037945 */ /* 0x000fe80003800000 */
[----:B------:R-:W-:Y:S05]  /*0db0*/  @P2 BRA `(.L_x_34) ;  /* 0x0000000000242947 */ /* 0x000fea0003800000 */
[----:B---34-:R-:W2:Y:S01]  /*0dc0*/  LDS R4, [UR56+0x34] ;  /* 0x00003438ff047984 */ /* 0x018ea20008000800 */
[----:B------:R-:W-:-:S05]  /*0dd0*/  IMAD.MOV.U32 R5, RZ, RZ, 0x3f000000 ;  /* 0x3f000000ff057424 */ /* 0x000fca00078e00ff */
[----:B--2---:R-:W-:-:S05]  /*0de0*/  LOP3.LUT R4, R4, 0xff000000, R5, 0xb8, !PT ;  /* 0xff00000004047812 */ /* 0x004fca00078eb805 */
[----:B------:R2:W-:Y:S01]  /*0df0*/  STS [UR56+0x34], R4 ;  /* 0x00003404ff007988 */ /* 0x0005e20008000838 */
[----:B------:R-:W-:Y:S05]  /*0e00*/  @P2 BRA `(.L_x_35) ;  /* 0x00000000001c2947 */ /* 0x000fea0003800000 */
[----:B--2---:R-:W2:Y:S01]  /*0e10*/  LDS R4, [UR56+0x38] ;  /* 0x00003838ff047984 */ /* 0x004ea20008000800 */
[----:B------:R-:W-:-:S05]  /*0e20*/  IMAD.MOV.U32 R5, RZ, RZ, 0x7f ;  /* 0x0000007fff057424 */ /* 0x000fca00078e00ff */
[----:B--2---:R-:W-:-:S05]  /*0e30*/  LOP3.LUT R4, R4, 0xff, R5, 0xb8, !PT ;  /* 0x000000ff04047812 */ /* 0x004fca00078eb805 */
[----:B------:R2:W-:Y:S02]  /*0e40*/  STS [UR56+0x38], R4 ;  /* 0x00003804ff007988 */ /* 0x0005e40008000838 */
.L_x_34:
[----:B------:R-:W-:Y:S05]  /*0e50*/  @P2 BREAK B3 ;  /* 0x0000000000032942 */ /* 0x000fea0003800000 */
[----:B------:R-:W-:Y:S05]  /*0e60*/  @P2 BRA `(.L_x_36) ;  /* 0x00000000000c2947 */ /* 0x000fea0003800000 */
[----:B------:R1:W-:Y:S02]  /*0e70*/  STS [UR56+0x20], R0 ;  /* 0x00002000ff007988 */ /* 0x0003e40008000838 */
.L_x_35:
[----:B------:R-:W-:Y:S05]  /*0e80*/  BSYNC B3 ;  /* 0x0000000000037941 */ /* 0x000fea0003800000 */
.L_x_33:
[----:B------:R1:W-:Y:S02]  /*0e90*/  @!P2 STS [UR56+0x24], R6 ;  /* 0x00002406ff00a988 */ /* 0x0003e40008000838 */
.L_x_36:
[----:B------:R-:W-:Y:S05]  /*0ea0*/  BSYNC B4 ;  /* 0x0000000000047941 */ /* 0x000fea0003800000 */
.L_x_32:
[----:B------:R-:W-:Y:S05]  /*0eb0*/  WARPSYNC.ALL ;  /* 0x0000000000007948 */ /* 0x000fea0003800000 */
[----:B------:R-:W-:Y:S04]  /*0ec0*/  BSSY B4, `(.L_x_37) ;  /* 0x000000e000047945 */ /* 0x000fe80003800000 */
[----:B------:R-:W-:Y:S05]  /*0ed0*/  @P2 BRA `(.L_x_38) ;  /* 0x0000000000302947 */ /* 0x000fea0003800000 */
[----:B--234-:R-:W2:Y:S01]  /*0ee0*/  LDS R4, [UR56+0x34] ;  /* 0x00003438ff047984 */ /* 0x01cea20008000800 */
[----:B------:R-:W3:Y:S03]  /*0ef0*/  LDC.64 R8, c[0x0][0x248] ;  /* 0x00009200ff087b82 */ /* 0x000ee60000000a00 */
[----:B-1----:R-:W1:Y:S01]  /*0f00*/  LDS R0, [UR56+0x1c] ;  /* 0x00001c38ff007984 */ /* 0x002e620008000800 */
[C---:B---3--:R-:W-:Y:S01]  /*0f10*/  SHF.L.U64.HI R6, R8.reuse, 0x1, R9 ;  /* 0x0000000108067819 */ /* 0x048fe20000010209 */
[----:B------:R-:W-:-:S03]  /*0f20*/  IMAD.SHL.U32 R5, R8, 0x2, RZ ;  /* 0x0000000208057824 */ /* 0x000fc600078e00ff */
[--C-:B------:R-:W-:Y:S02]  /*0f30*/  SHF.R.U32.HI R7, RZ, 0x4, R6.reuse ;  /* 0x00000004ff077819 */ /* 0x100fe40000011606 */
[----:B------:R-:W-:-:S05]  /*0f40*/  SHF.R.U64 R5, R5, 0x4, R6 ;  /* 0x0000000405057819 */ /* 0x000fca0000001206 */
[----:B------:R3:W-:Y:S01]  /*0f50*/  STS [UR56+0xc], R5 ;  /* 0x00000c05ff007988 */ /* 0x0007e20008000838 */
[----:B--2---:R-:W-:Y:S02]  /*0f60*/  LOP3.LUT R4, R4, 0x7, RZ, 0xb8, !PT ;  /* 0x0000000704047812 */ /* 0x004fe400078eb8ff */
[----:B-1----:R-:W-:-:S03]  /*0f70*/  LOP3.LUT R0, R0, 0xf, R7, 0xb8, !PT ;  /* 0x0000000f00007812 */ /* 0x002fc600078eb807 */
[----:B------:R3:W-:Y:S04]  /*0f80*/  STS [UR56+0x34], R4 ;  /* 0x00003404ff007988 */ /* 0x0007e80008000838 */
[----:B------:R3:W-:Y:S02]  /*0f90*/  STS [UR56+0x1c], R0 ;  /* 0x00001c00ff007988 */ /* 0x0007e40008000838 */
.L_x_38:
[----:B------:R-:W-:Y:S05]  /*0fa0*/  BSYNC B4 ;  /* 0x0000000000047941 */ /* 0x000fea0003800000 */
.L_x_37:
[----:B------:R-:W-:Y:S04]  /*0fb0*/  BSSY B4, `(.L_x_39) ;  /* 0x000001a000047945 */ /* 0x000fe80003800000 */
[----:B------:R-:W-:Y:S04]  /*0fc0*/  BSSY B5, `(.L_x_40) ;  /* 0x0000015000057945 */ /* 0x000fe80003800000 */
[----:B------:R-:W-:Y:S05]  /*0fd0*/  @P2 BRA `(.L_x_41) ;  /* 0x0000000000202947 */ /* 0x000fea0003800000 */
[----:B-1-3--:R-:W1:Y:S02]  /*0fe0*/  LDS R0, [UR56+0x34] ;  /* 0x00003438ff007984 */ /* 0x00ae640008000800 */
[----:B-1----:R-:W-:-:S05]  /*0ff0*/  LOP3.LUT R0, R0, 0x38, RZ, 0xb8, !PT ;  /* 0x0000003800007812 */ /* 0x002fca00078eb8ff */
[----:B------:R1:W-:Y:S01]  /*1000*/  STS [UR56+0x34], R0 ;  /* 0x00003400ff007988 */ /* 0x0003e20008000838 */
[----:B------:R-:W-:Y:S05]  /*1010*/  @P2 BRA `(.L_x_42) ;  /* 0x0000000000202947 */ /* 0x000fea0003800000 */
[----:B-1----:R-:W1:Y:S01]  /*1020*/  LDS R0, [UR56+0x8] ;  /* 0x00000838ff007984 */ /* 0x002e620008000800 */
[----:B------:R-:W-:-:S05]  /*1030*/  IMAD.MOV.U32 R5, RZ, RZ, 0x780 ;  /* 0x00000780ff057424 */ /* 0x000fca00078e00ff */
[----:B-1----:R-:W-:-:S05]  /*1040*/  LOP3.LUT R0, R0, 0x300, R5, 0xd8, !PT ;  /* 0x0000030000007812 */ /* 0x002fca00078ed805 */
[----:B------:R1:W-:Y:S02]  /*1050*/  STS [UR56+0x8], R0 ;  /* 0x00000800ff007988 */ /* 0x0003e40008000838 */
.L_x_41:
[----:B------:R-:W-:Y:S05]  /*1060*/  @P2 BRA `(.L_x_43) ;  /* 0x0000000000282947 */ /* 0x000fea0003800000 */
[----:B-1-3--:R-:W1:Y:S02]  /*1070*/  LDS R0, [UR56+0x8] ;  /* 0x00000838ff007984 */ /* 0x00ae640008000800 */
[----:B-1----:R-:W-:-:S05]  /*1080*/  LOP3.LUT R0, R0, 0x1800, RZ, 0xb8, !PT ;  /* 0x0000180000007812 */ /* 0x002fca00078eb8ff */
[----:B------:R3:W-:Y:S02]  /*1090*/  STS [UR56+0x8], R0 ;  /* 0x00000800ff007988 */ /* 0x0007e40008000838 */
.L_x_42:
[----:B------:R-:W-:Y:S05]  /*10a0*/  @P2 BREAK B5 ;  /* 0x0000000000052942 */ /* 0x000fea0003800000 */
[----:B------:R-:W-:Y:S05]  /*10b0*/  @P2 BRA `(.L_x_44) ;  /* 0x0000000000242947 */ /* 0x000fea0003800000 */
[----:B-1-3--:R-:W1:Y:S01]  /*10c0*/  LDS R0, [UR56+0x8] ;  /* 0x00000838ff007984 */ /* 0x00ae620008000800 */
[----:B------:R-:W-:-:S05]  /*10d0*/  IMAD.MOV.U32 R5, RZ, RZ, 0x6000 ;  /* 0x00006000ff057424 */ /* 0x000fca00078e00ff */
[----:B-1----:R-:W-:-:S04]  /*10e0*/  LOP3.LUT R0, R0, 0x6000, R5, 0xd8, !PT ;  /* 0x0000600000007812 */ /* 0x002fc800078ed805 */
[----:B------:R-:W-:-:S05]  /*10f0*/  LOP3.LUT R0, R0, 0x400000, RZ, 0xb8, !PT ;  /* 0x0040000000007812 */ /* 0x000fca00078eb8ff */
[----:B------:R1:W-:Y:S02]  /*1100*/  STS [UR56+0x8], R0 ;  /* 0x00000800ff007988 */ /* 0x0003e40008000838 */
.L_x_43:
[----:B------:R-:W-:Y:S05]  /*1110*/  BSYNC B5 ;  /* 0x0000000000057941 */ /* 0x000fea0003800000 */
.L_x_40:
[----:B-1-3--:R-:W1:Y:S02]  /*1120*/  @!P2 LDS R0, [UR56+0x8] ;  /* 0x00000838ff00a984 */ /* 0x00ae640008000800 */
[----:B-1----:R-:W-:-:S05]  /*1130*/  @!P2 LOP3.LUT R0, R0, 0x8000, RZ, 0xb8, !PT ;  /* 0x000080000000a812 */ /* 0x002fca00078eb8ff */
[----:B------:R1:W-:Y:S02]  /*1140*/  @!P2 STS [UR56+0x8], R0 ;  /* 0x00000800ff00a988 */ /* 0x0003e40008000838 */
.L_x_44:
[----:B------:R-:W-:Y:S05]  /*1150*/  BSYNC B4 ;  /* 0x0000000000047941 */ /* 0x000fea0003800000 */
.L_x_39:
[----:B------:R-:W-:Y:S05]  /*1160*/  WARPSYNC.ALL ;  /* 0x0000000000007948 */ /* 0x000fea0003800000 */
[----:B------:R1:W-:Y:S01]  /*1170*/  STL [R1], RZ ;  /* 0x000000ff01007387 */ /* 0x0003e20000100800 */
[----:B------:R-:W-:Y:S01]  /*1180*/  UIADD3 UR8, UR8, 0x100, URZ ;  /* 0x0000010008087890 */ /* 0x000fe2000fffe03f */
[----:B------:R-:W-:Y:S02]  /*1190*/  ISETP.GE.AND P1, PT, R13, 0x1, PT ;  /* 0x000000010d00780c */ /* 0x000fe40003f26270 */
[----:B------:R-:W-:Y:S01]  /*11a0*/  SHF.R.U32.HI R6, RZ, 0x5, R3 ;  /* 0x00000005ff067819 */ /* 0x000fe20000011603 */
[----:B------:R-:W-:-:S04]  /*11b0*/  UIADD3 UR48, UP0, UR8, UR48, URZ ;  /* 0x0000003008307290 */ /* 0x000fc8000ff1e03f */
[----:B------:R-:W-:Y:S01]  /*11c0*/  ULEA.HI.X.SX32 UR49, UR8, UR49, 0x1, UP0 ;  /* 0x0000003108317291 */ /* 0x000fe200080f0e3f */
[----:B-1----:R-:W-:Y:S11]  /*11d0*/  @P0 BRA `(.L_x_45) ;  /* 0x0000000000280947 */ /* 0x002ff60003800000 */
[----:B---3--:R-:W1:Y:S01]  /*11e0*/  S2R R0, SR_LANEID ;  /* 0x0000000000007919 */ /* 0x008e620000000000 */
[----:B------:R-:W-:Y:S05]  /*11f0*/  WARPSYNC.ALL ;  /* 0x0000000000007948 */ /* 0x000fea0003800000 */
[----:B-1----:R-:W-:-:S05]  /*1200*/  IMAD.SHL.U32 R0, R0, 0x4, RZ ;  /* 0x0000000400007824 */ /* 0x002fca00078e00ff */
[----:B------:R-:W1:Y:S01]  /*1210*/  LDS R7, [R0+UR56] ;  /* 0x0000003800077984 */ /* 0x000e620008000800 */
[----:B--2-4-:R-:W-:-:S05]  /*1220*/  IADD3 R4, P3, R0, UR48, RZ ;  /* 0x0000003000047c10 */ /* 0x014fca000ff7e0ff */
[----:B------:R-:W-:-:S05]  /*1230*/  IMAD.X R5, RZ, RZ, UR49, P3 ;  /* 0x00000031ff057e24 */ /* 0x000fca00098e06ff */
[----:B-1----:R1:W5:Y:S01]  /*1240*/  ATOMG.E.EXCH.STRONG.GPU PT, RZ, [R4], R7 ;  /* 0x0000000704ff73a8 */ /* 0x00236200041ee100 */
[----:B------:R-:W-:-:S04]  /*1250*/  DEPBAR {5,4,3,2,1,0} ;  /* 0x0000003f0000791a */ /* 0x000fc80000000000 */
[----:B------:R1:W-:Y:S01]  /*1260*/  UTMACCTL.IV [UR48] ;  /* 0x00000000300079b9 */ /* 0x0003e20008000000 */
[----:B------:R-:W-:Y:S01]  /*1270*/  NOP ;  /* 0x0000000000007918 */ /* 0x000fe20000000000 */
.L_x_45:
[----:B------:R-:W-:Y:S05]  /*1280*/  @P0 BRA `(.L_x_46) ;  /* 0x00000000000c0947 */ /* 0x000fea0003800000 */
[----:B------:R0:W-:Y:S01]  /*1290*/  UTMACMDFLUSH ;  /* 0x00000000000079b7 */ /* 0x0001e20000000000 */
[----:B------:R-:W-:Y:S05]  /*12a0*/  @P0 BRA `(.L_x_46) ;  /* 0x0000000000040947 */ /* 0x000fea0003800000 */
[----:B------:R-:W-:-:S04]  /*12b0*/  DEPBAR.LE SB0, 0x0 ;  /* 0x000080000000791a */ /* 0x000fc80000000000 */
.L_x_46:
[----:B------:R1:W-:Y:S01]  /*12c0*/  STL [R1+0x4], RZ ;  /* 0x000004ff01007387 */ /* 0x0003e20000100800 */
[----:B------:R-:W-:Y:S05]  /*12d0*/  WARPSYNC.ALL ;  /* 0x0000000000007948 */ /* 0x000fea0003800000 */
[----:B------:R1:W-:Y:S01]  /*12e0*/  STL [R1+0x8], RZ ;  /* 0x000008ff01007387 */ /* 0x0003e20000100800 */
[----:B-----5:R-:W-:Y:S01]  /*12f0*/  VOTEU.ALL UP3, P2 ;  /* 0x00000000003f7886 */ /* 0x020fe20001060000 */
[----:B------:R-:W-:Y:S01]  /*1300*/  UMOV UR8, 0x1 ;  /* 0x0000000100087882 */ /* 0x000fe20000000000 */
[----:B------:R-:W-:Y:S01]  /*1310*/  VOTEU.ALL UP2, P2 ;  /* 0x00000000003f7886 */ /* 0x000fe20001040000 */
[----:B------:R1:W-:Y:S01]  /*1320*/  STL [R1+0xc], RZ ;  /* 0x00000cff01007387 */ /* 0x0003e20000100800 */
[----:B------:R-:W-:Y:S01]  /*1330*/  VOTEU.ALL UP1, P2 ;  /* 0x00000000003f7886 */ /* 0x000fe20001020000 */
[----:B------:R-:W-:-:S04]  /*1340*/  @!UP3 UIADD3 UR12, -UR8, 0x100000, URZ ;  /* 0x00100000080cb890 */ /* 0x000fc8000fffe13f */
[----:B------:R-:W-:Y:S02]  /*1350*/  @!UP3 USHF.L.U32 UR13, UR12, 0xb, URZ ;  /* 0x0000000b0c0db899 */ /* 0x000fe4000800063f */
[----:B------:R-:W-:Y:S01]  /*1360*/  @!UP3 USHF.L.U32 UR12, UR12, 0x1, URZ ;  /* 0x000000010c0cb899 */ /* 0x000fe2000800063f */
[----:B------:R-:W-:Y:S01]  /*1370*/  R2UR UR54, R6 ;  /* 0x00000000063672ca */ /* 0x000fe200000e0000 */
[----:B------:R1:W-:Y:S01]  /*1380*/  STL [R1+0x10], RZ ;  /* 0x000010ff01007387 */ /* 0x0003e20000100800 */
[----:B------:R-:W-:-:S04]  /*1390*/  @!UP3 UIADD3 UR16, -UR8, 0x100000, URZ ;  /* 0x001000000810b890 */ /* 0x000fc8000fffe13f */
[----:B------:R-:W-:Y:S02]  /*13a0*/  @!UP3 USHF.L.U32 UR17, UR16, 0xb, URZ ;  /* 0x0000000b1011b899 */ /* 0x000fe4000800063f */
[----:B------:R-:W-:Y:S01]  /*13b0*/  @!UP3 USHF.L.U32 UR16, UR16, 0x1, URZ ;  /* 0x000000011010b899 */ /* 0x000fe2000800063f */
[----:B------:R-:W-:Y:S01]  /*13c0*/  CS2R R24, SRZ ;  /* 0x0000000000187805 */ /* 0x000fe2000001ff00 */
[----:B------:R-:W-:-:S04]  /*13d0*/  @!UP3 UIADD3 UR18, -UR8, 0x100000, URZ ;  /* 0x001000000812b890 */ /* 0x000fc8000fffe13f */
[----:B------:R-:W-:Y:S02]  /*13e0*/  @!UP3 USHF.L.U32 UR19, UR18, 0xb, URZ ;  /* 0x0000000b1213b899 */ /* 0x000fe4000800063f */
[----:B------:R-:W-:Y:S01]  /*13f0*/  @!UP3 USHF.L.U32 UR18, UR18, 0x1, URZ ;  /* 0x000000011212b899 */ /* 0x000fe2000800063f */
[----:B------:R1:W-:Y:S01]  /*1400*/  STL [R1+0x14], RZ ;  /* 0x000014ff01007387 */ /* 0x0003e20000100800 */
[----:B------:R-:W-:Y:S01]  /*1410*/  VOTEU.ALL UP0, P2 ;  /* 0x00000000003f7886 */ /* 0x000fe20001000000 */
[----:B------:R-:W-:-:S04]  /*1420*/  @!UP3 UIADD3 UR8, -UR8, 0x100000, URZ ;  /* 0x001000000808b890 */ /* 0x000fc8000fffe13f */
[----:B------:R-:W-:Y:S02]  /*1430*/  @!UP3 USHF.L.U32 UR9, UR8, 0xb, URZ ;  /* 0x0000000b0809b899 */ /* 0x000fe4000800063f */
[----:B------:R-:W-:Y:S01]  /*1440*/  @!UP3 USHF.L.U32 UR8, UR8, 0x1, URZ ;  /* 0x000000010808b899 */ /* 0x000fe2000800063f */
[----:B------:R-:W-:Y:S01]  /*1450*/  CS2R R26, SRZ ;  /* 0x00000000001a7805 */ /* 0x000fe2000001ff00 */
[----:B------:R1:W-:Y:S01]  /*1460*/  STL [R1+0x18], RZ ;  /* 0x000018ff01007387 */ /* 0x0003e20000100800 */
[----:B------:R-:W-:Y:S01]  /*1470*/  VOTEU.ALL UP3, P2 ;  /* 0x00000000003f7886 */ /* 0x000fe20001060000 */
[----:B------:R-:W-:Y:S01]  /*1480*/  USHF.L.U32 UR11, UR50, 0x8, URZ ;  /* 0x00000008320b7899 */ /* 0x000fe2000800063f */
[----:B------:R-:W-:Y:S01]  /*1490*/  CS2R R28, SRZ ;  /* 0x00000000001c7805 */ /* 0x000fe2000001ff00 */
[----:B------:R1:W-:Y:S01]  /*14a0*/  STL [R1+0x1c], RZ ;  /* 0x00001cff01007387 */ /* 0x0003e20000100800 */
[----:B------:R-:W-:Y:S01]  /*14b0*/  USHF.L.U32 UR15, UR51, 0x7, URZ ;  /* 0x00000007330f7899 */ /* 0x000fe2000800063f */
[----:B------:R-:W-:-:S02]  /*14c0*/  CS2R R30, SRZ ;  /* 0x00000000001e7805 */ /* 0x000fc4000001ff00 */
[----:B------:R-:W-:Y:S01]  /*14d0*/  CS2R R32, SRZ ;  /* 0x0000000000207805 */ /* 0x000fe2000001ff00 */
[----:B------:R1:W-:Y:S01]  /*14e0*/  STL [R1+0x20], RZ ;  /* 0x000020ff01007387 */ /* 0x0003e20000100800 */
[----:B------:R-:W-:Y:S02]  /*14f0*/  CS2R R34, SRZ ;  /* 0x0000000000227805 */ /* 0x000fe4000001ff00 */
[----:B------:R-:W-:Y:S02]  /*1500*/  CS2R R36, SRZ ;  /* 0x0000000000247805 */ /* 0x000fe4000001ff00 */
[----:B------:R-:W-:Y:S01]  /*1510*/  CS2R R38, SRZ ;  /* 0x0000000000267805 */ /* 0x000fe2000001ff00 */
[----:B------:R1:W-:Y:S01]  /*1520*/  STL [R1+0x24], RZ ;  /* 0x000024ff01007387 */ /* 0x0003e20000100800 */
[----:B------:R-:W-:Y:S02]  /*1530*/  CS2R R40, SRZ ;  /* 0x0000000000287805 */ /* 0x000fe4000001ff00 */
        /* <DEDUP_REMOVED lines=72> */
[----:B------:R-:W-:Y:S01]  /*19c0*/  CS2R R150, SRZ ;  /* 0x0000000000967805 */ /* 0x000fe2000001ff00 */
[----:B------:R1:W-:Y:S04]  /*19d0*/  STL [R1+0x70], RZ ;  /* 0x000070ff01007387 */ /* 0x0003e80000100800 */
        /* <DEDUP_REMOVED lines=16> */
[----:B------:R1:W-:Y:S01]  /*1ae0*/  STL [R1+0xb4], RZ ;  /* 0x0000b4ff01007387 */ /* 0x0003e20000100800 */
[----:B------:R-:W-:Y:S06]  /*1af0*/  BAR.SYNC.DEFER_BLOCKING 0x0 ;  /* 0x0000000000007b1d */ /* 0x000fec0000010000 */
[----:B------:R1:W-:Y:S04]  /*1b00*/  STL [R1+0xb8], RZ ;  /* 0x0000b8ff01007387 */ /* 0x0003e80000100800 */
[----:B------:R1:W-:Y:S04]  /*1b10*/  STL [R1+0xbc], RZ ;  /* 0x0000bcff01007387 */ /* 0x0003e80000100800 */
[----:B------:R1:W-:Y:S04]  /*1b20*/  STL [R1+0xc0], RZ ;  /* 0x0000c0ff01007387 */ /* 0x0003e80000100800 */
[----:B------:R1:W-:Y:S04]  /*1b30*/  STL [R1+0xc4], RZ ;  /* 0x0000c4ff01007387 */ /* 0x0003e80000100800 */
[----:B------:R1:W-:Y:S04]  /*1b40*/  STL [R1+0xc8], RZ ;  /* 0x0000c8ff01007387 */ /* 0x0003e80000100800 */
[----:B------:R-:W2:Y:S02]  /*1b50*/  FENCE.VIEW.ASYNC.S ;  /* 0x00000000000073c6 */ /* 0x000ea40000000000 */
[----:B--2---:R1:W2:Y:S02]  /*1b60*/  @!UP2 SYNCS.EXCH.64 URZ, [UR56+0x60000], UR12 ;  /* 0x0600000c383fa5b2 */ /* 0x0042a40008000100 */
        /* <DEDUP_REMOVED lines=20> */
[----:B--2---:R-:W-:Y:S06]  /*1cb0*/  BAR.SYNC.DEFER_BLOCKING 0x0 ;  /* 0x0000000000007b1d */ /* 0x004fec0000010000 */
[----:B------:R1:W-:Y:S04]  /*1cc0*/  STL [R1+0x11c], RZ ;  /* 0x00011cff01007387 */ /* 0x0003e80000100800 */
[----:B------:R1:W-:Y:S04]  /*1cd0*/  STL [R1+0x120], RZ ;  /* 0x000120ff01007387 */ /* 0x0003e80000100800 */
[----:B------:R1:W-:Y:S04]  /*1ce0*/  STL [R1+0x124], RZ ;  /* 0x000124ff01007387 */ /* 0x0003e80000100800 */
[----:B------:R1:W-:Y:S04]  /*1cf0*/  STL [R1+0x128], RZ ;  /* 0x000128ff01007387 */ /* 0x0003e80000100800 */
[----:B------:R1:W-:Y:S01]  /*1d00*/  STL [R1+0x12c], RZ ;  /* 0x00012cff01007387 */ /* 0x0003e20000100800 */
[----:B------:R1:W2:Y:S03]  /*1d10*/  @!UP1 SYNCS.EXCH.64 URZ, [UR56+0x60008], UR16 ;  /* 0x06000810383f95b2 */ /* 0x0002a60008000100 */
        /* <DEDUP_REMOVED lines=55> */
[----:B------:R1:W-:Y:S01]  /*2090*/  STL [R1+0x1fc], RZ ;  /* 0x0001fcff01007387 */ /* 0x0003e20000100800 */
[----:B------:R-:W-:Y:S05]  /*20a0*/  @!P1 BRA `(.L_x_47) ;  /* 0x0000001c00b09947 */ /* 0x000fea0003800000 */
[----:B------:R1:W-:Y:S01]  /*20b0*/  STL [R1], RZ ;  /* 0x000000ff01007387 */ /* 0x0003e20000100800 */
[----:B------:R-:W-:Y:S02]  /*20c0*/  CS2R R24, SRZ ;  /* 0x0000000000187805 */ /* 0x000fe4000001ff00 */
[----:B------:R-:W-:Y:S02]  /*20d0*/  CS2R R26, SRZ ;  /* 0x00000000001a7805 */ /* 0x000fe4000001ff00 */
[----:B------:R-:W-:Y:S01]  /*20e0*/  CS2R R28, SRZ ;  /* 0x00000000001c7805 */ /* 0x000fe2000001ff00 */
[----:B------:R1:W-:Y:S01]  /*20f0*/  STL [R1+0x4], RZ ;  /* 0x000004ff01007387 */ /* 0x0003e20000100800 */
[----:B------:R-:W-:Y:S02]  /*2100*/  CS2R R30, SRZ ;  /* 0x00000000001e7805 */ /* 0x000fe4000001ff00 */
[----:B------:R-:W-:Y:S02]  /*2110*/  CS2R R32, SRZ ;  /* 0x0000000000207805 */ /* 0x000fe4000001ff00 */
[----:B------:R-:W-:Y:S01]  /*2120*/  CS2R R34, SRZ ;  /* 0x0000000000227805 */ /* 0x000fe2000001ff00 */
[----:B------:R1:W-:Y:S01]  /*2130*/  STL [R1+0x8], RZ ;  /* 0x000008ff01007387 */ /* 0x0003e20000100800 */
[----:B------:R-:W-:-:S02]  /*2140*/  CS2R R36, SRZ ;  /* 0x0000000000247805 */ /* 0x000fc4000001ff00 */
        /* <DEDUP_REMOVED lines=75> */
[----:B------:R-:W-:Y:S01]  /*2600*/  CS2R R150, SRZ ;  /* 0x0000000000967805 */ /* 0x000fe2000001ff00 */
[----:B------:R-:W-:Y:S01]  /*2610*/  UMOV UR53, URZ ;  /* 0x0000003f00357c82 */ /* 0x000fe20008000000 */
[----:B------:R-:W-:Y:S01]  /*2620*/  UMOV UR52, URZ ;  /* 0x0000003f00347c82 */ /* 0x000fe20008000000 */
        /* <DEDUP_REMOVED lines=105> */
[----:B------:R1:W-:Y:S02]  /*2cc0*/  STL [R1+0x1fc], RZ ;  /* 0x0001fcff01007387 */ /* 0x0003e40000100800 */
.L_x_49:
[----:B--2---:R-:W-:Y:S01]  /*2cd0*/  BAR.SYNC.DEFER_BLOCKING 0x0 ;  /* 0x0000000000007b1d */ /* 0x004fe20000010000 */
[----:B------:R-:W-:Y:S01]  /*2ce0*/  ULEA UR22, UR53, UR56, 0x3 ;  /* 0x0000003835167291 */ /* 0x000fe2000f8e183f */
[----:B---3--:R-:W-:Y:S01]  /*2cf0*/  @!P2 IMAD.MOV.U32 R0, RZ, RZ, 0x18000 ;  /* 0x00018000ff00a424 */ /* 0x008fe200078e00ff */
[----:B------:R-:W-:Y:S01]  /*2d00*/  ELECT P0, URZ, PT ;  /* 0x00000000003f782f */ /* 0x000fe20003800000 */
[----:B-1----:R-:W-:-:S03]  /*2d10*/  ULEA UR8, UR53, UR56, 0xf ;  /* 0x0000003835087291 */ /* 0x002fc6000f8e783f */
[----:B------:R-:W-:Y:S01]  /*2d20*/  ISETP.LT.U32.AND P0, PT, R2, 0x40, P0 ;  /* 0x000000400200780c */ /* 0x000fe20000701070 */
[----:B------:R-:W-:Y:S02]  /*2d30*/  ULOP3.LUT UR12, UR54, 0x1, URZ, 0xc0, !UPT ;  /* 0x00000001360c7892 */ /* 0x000fe4000f8ec03f */
[----:B------:R-:W-:Y:S02]  /*2d40*/  ULEA UR21, UR53, UR56, 0x10 ;  /* 0x0000003835157291 */ /* 0x000fe4000f8e803f */
[----:B------:R-:W-:Y:S02]  /*2d50*/  UIADD3 UR20, UR8, 0x40000, URZ ;  /* 0x0004000008147890 */ /* 0x000fe4000fffe03f */
[----:B------:R-:W-:Y:S02]  /*2d60*/  ULEA UR14, UR12, UR52, 0x6 ;  /* 0x000000340c0e7291 */ /* 0x000fe4000f8e303f */
[----:B------:R-:W-:Y:S02]  /*2d70*/  ULEA UR8, UR12, UR21, 0xf ;  /* 0x000000150c087291 */ /* 0x000fe4000f8e783f */
[----:B------:R-:W-:-:S02]  /*2d80*/  ULEA UR12, UR12, UR20, 0xe ;  /* 0x000000140c0c7291 */ /* 0x000fc4000f8e703f */
[----:B------:R-:W-:Y:S01]  /*2d90*/  VOTEU.ANY UP0, P0 ;  /* 0x00000000003f7886 */ /* 0x000fe20000000100 */
[----:B------:R-:W-:Y:S01]  /*2da0*/  VOTEU.ANY UP2, P0 ;  /* 0x00000000003f7886 */ /* 0x000fe20000040100 */
[----:B------:R-:W-:Y:S01]  /*2db0*/  ELECT P1, URZ, PT ;  /* 0x00000000003f782f */ /* 0x000fe20003820000 */
[----:B------:R1:W-:Y:S02]  /*2dc0*/  @!P2 SYNCS.ARRIVE.TRANS64 RZ, [UR22+0x60000], R0 ;  /* 0x06000000ffffa9a7 */ /* 0x0003e40008000016 */
[----:B------:R-:W-:Y:S01]  /*2dd0*/  @UP0 UIADD3 UR13, UR22, 0x60000, URZ ;  /* 0x00060000160d0890 */ /* 0x000fe2000fffe03f */
[----:B------:R-:W-:Y:S01]  /*2de0*/  BAR.SYNC.DEFER_BLOCKING 0x0 ;  /* 0x0000000000007b1d */ /* 0x000fe20000010000 */
[----:B------:R-:W-:-:S05]  /*2df0*/  ISETP.LT.U32.AND P1, PT, R2, 0x40, P1 ;  /* 0x000000400200780c */ /* 0x000fca0000f21070 */
[----:B------:R-:W-:Y:S01]  /*2e00*/  @UP0 UMOV UR16, UR4 ;  /* 0x0000000400100c82 */ /* 0x000fe20008000000 */
[----:B------:R-:W-:Y:S01]  /*2e10*/  @UP0 UMOV UR17, UR5 ;  /* 0x0000000500110c82 */ /* 0x000fe20008000000 */
[----:B------:R-:W-:Y:S01]  /*2e20*/  UMOV UR10, UR14 ;  /* 0x0000000e000a7c82 */ /* 0x000fe20008000000 */
[----:B-1----:R-:W-:-:S05]  /*2e30*/  IMAD.U32 R0, RZ, RZ, UR55 ;  /* 0x00000037ff007e24 */ /* 0x002fca000f8e00ff */
[----:B------:R-:W-:Y:S01]  /*2e40*/  VOTEU.ANY UP1, P1 ;  /* 0x00000000003f7886 */ /* 0x000fe20000820100 */
[----:B------:R-:W-:Y:S01]  /*2e50*/  VOTEU.ANY UP3, P1 ;  /* 0x00000000003f7886 */ /* 0x000fe20000860100 */
[----:B------:R-:W-:-:S03]  /*2e60*/  SHF.L.U32 R0, R0, 0x1f, RZ ;  /* 0x0000001f00007819 */ /* 0x000fc600000006ff */
[----:B------:R-:W-:Y:S01]  /*2e70*/  @UP1 UIADD3 UR9, UR22, 0x60000, URZ ;  /* 0x0006000016091890 */ /* 0x000fe2000fffe03f */
[----:B------:R-:W-:Y:S01]  /*2e80*/  @UP1 UMOV UR18, UR6 ;  /* 0x0000000600121c82 */ /* 0x000fe20008000000 */
[----:B------:R-:W-:Y:S01]  /*2e90*/  @UP1 UMOV UR19, UR7 ;  /* 0x0000000700131c82 */ /* 0x000fe20008000000 */
[----:B------:R1:W-:Y:S01]  /*2ea0*/  @UP2 UTMALDG.2D [UR12], [UR16] ;  /* 0x0000000c100025b4 */ /* 0x0003e20008008000 */
[----:B------:R2:W-:Y:S06]  /*2eb0*/  MEMBAR.ALL.CTA ;  /* 0x0000000000007992 */ /* 0x0005ec0000008000 */
[----:B--2---:R-:W2:Y:S02]  /*2ec0*/  FENCE.VIEW.ASYNC.S ;  /* 0x00000000000073c6 */ /* 0x004ea40000000000 */
[----:B--2---:R-:W-:Y:S06]  /*2ed0*/  BAR.SYNC.DEFER_BLOCKING 0x0 ;  /* 0x0000000000007b1d */ /* 0x004fec0000010000 */
[----:B------:R1:W-:Y:S02]  /*2ee0*/  @UP3 UTMALDG.2D [UR8], [UR18] ;  /* 0x00000008120035b4 */ /* 0x0003e40008008000 */
[----:B------:R-:W-:Y:S06]  /*2ef0*/  BAR.SYNC.DEFER_BLOCKING 0x0 ;  /* 0x0000000000007b1d */ /* 0x000fec0000010000 */
[----:B------:R-:W2:Y:S02]  /*2f00*/  SYNCS.PHASECHK.TRANS64.TRYWAIT P0, [UR22+0x60000], R0 ;  /* 0x06000000ff0075a7 */ /* 0x000ea40008000156 */
[----:B-12---:R-:W-:Y:S05]  /*2f10*/  @!P0 BRA `(.L_x_48) ;  /* 0x0000002400448947 */ /* 0x006fea0003800000 */
.L_x_50:
[----:B------:R-:W-:Y:S01]  /*2f20*/  STL.64 [R1+0x268], R150 ;  /* 0x0002689601007387 */ /* 0x000fe20000100a00 */
[----:B------:R-:W-:Y:S01]  /*2f30*/  USHF.R.U32.HI UR46, URZ, 0x4, UR21 ;  /* 0x000000043f2e7899 */ /* 0x000fe20008011615 */
[----:B------:R-:W1:Y:S02]  /*2f40*/  LDC R0, c[0x0][0x230] ;  /* 0x00008c00ff007b82 */ /* 0x000e640000000800 */
[----:B------:R-:W-:Y:S04]  /*2f50*/  STL.64 [R1+0x260], R148 ;  /* 0x0002609401007387 */ /* 0x000fe80000100a00 */
        /* <DEDUP_REMOVED lines=11> */
[----:B------:R2:W-:Y:S04]  /*3010*/  STL.64 [R1+0x200], R124 ;  /* 0x0002007c01007387 */ /* 0x0005e80000100a00 */
[----:B--2---:R-:W2:Y:S04]  /*3020*/  LDL.LU.64 R124, [R1] ;  /* 0x00000000017c7983 */ /* 0x004ea80000300a00 */
[----:B------:R-:W2:Y:S04]  /*3030*/  LDL.LU.64 R126, [R1+0x8] ;  /* 0x00000800017e7983 */ /* 0x000ea80000300a00 */
        /* <DEDUP_REMOVED lines=61> */
[----:B------:R-:W2:Y:S01]  /*3410*/  LDL.LU.64 R250, [R1+0x1f8] ;  /* 0x0001f80001fa7983 */ /* 0x000ea20000300a00 */
[----:B------:R-:W-:-:S02]  /*3420*/  USHF.R.U32.HI UR44, URZ, 0x4, UR20 ;  /* 0x000000043f2c7899 */ /* 0x000fc40008011614 */
[----:B------:R-:W-:Y:S02]  /*3430*/  USGXT.U32 UR46, UR46, 0xe ;  /* 0x0000000e2e2e789a */ /* 0x000fe40008000000 */
[----:B------:R-:W-:Y:S01]  /*3440*/  USGXT.U32 UR44, UR44, 0xe ;  /* 0x0000000e2c2c789a */ /* 0x000fe20008000000 */
[----:B------:R-:W-:Y:S01]  /*3450*/  UMOV UR47, 0x40000040 ;  /* 0x40000040002f7882 */ /* 0x000fe20000000000 */
[----:B------:R-:W-:Y:S01]  /*3460*/  UMOV UR45, 0x40000040 ;  /* 0x40000040002d7882 */ /* 0x000fe20000000000 */
[----:B------:R-:W-:Y:S02]  /*3470*/  UIADD3 UR42, UP1, UR46, 0x2, URZ ;  /* 0x000000022e2a7890 */ /* 0x000fe4000ff3e03f */
[----:B------:R-:W-:Y:S01]  /*3480*/  UIADD3 UR40, UP0, UR44, 0x2, URZ ;  /* 0x000000022c287890 */ /* 0x000fe2000ff1e03f */
[----:B------:R-:W-:Y:S01]  /*3490*/  UMOV UR8, URZ ;  /* 0x0000003f00087c82 */ /* 0x000fe20008000000 */
[----:B------:R-:W-:Y:S02]  /*34a0*/  UMOV UR9, URZ ;  /* 0x0000003f00097c82 */ /* 0x000fe40008000000 */
[----:B------:R-:W-:-:S02]  /*34b0*/  UIADD3.X UR41, UR8, 0x40000040, URZ, UP0, !UPT ;  /* 0x4000004008297890 */ /* 0x000fc400087fe43f */
[----:B------:R-:W-:Y:S02]  /*34c0*/  UIADD3.X UR43, UR9, 0x40000040, URZ, UP1, !UPT ;  /* 0x40000040092b7890 */ /* 0x000fe40008ffe43f */
[----:B------:R-:W-:Y:S02]  /*34d0*/  UIADD3.64 UR36, UR40, 0x2, URZ ;  /* 0x0000000228247897 */ /* 0x000fe4000fffe03f */
[----:B------:R-:W-:Y:S02]  /*34e0*/  UIADD3.64 UR38, UR42, 0x2, URZ ;  /* 0x000000022a267897 */ /* 0x000fe4000fffe03f */
[----:B------:R-:W-:Y:S02]  /*34f0*/  UIADD3.64 UR34, UR42, 0x4, URZ ;  /* 0x000000042a227897 */ /* 0x000fe4000fffe03f */
[----:B------:R-:W-:Y:S02]  /*3500*/  UIADD3.64 UR32, UR40, 0x4, URZ ;  /* 0x0000000428207897 */ /* 0x000fe4000fffe03f */
[----:B------:R-:W-:-:S02]  /*3510*/  UIADD3.64 UR30, UR42, 0x7fe, URZ ;  /* 0x000007fe2a1e7897 */ /* 0x000fc4000fffe03f */
[----:B------:R-:W-:Y:S02]  /*3520*/  UIADD3.64 UR28, UR40, 0x3fe, URZ ;  /* 0x000003fe281c7897 */ /* 0x000fe4000fffe03f */
[----:B------:R-:W-:Y:S02]  /*3530*/  UIADD3.64 UR26, UR42, 0x800, URZ ;  /* 0x000008002a1a7897 */ /* 0x000fe4000fffe03f */
[----:B------:R-:W-:Y:S02]  /*3540*/  UIADD3.64 UR24, UR40, 0x400, URZ ;  /* 0x0000040028187897 */ /* 0x000fe4000fffe03f */
[----:B------:R-:W-:Y:S02]  /*3550*/  UIADD3.64 UR22, UR42, 0x802, URZ ;  /* 0x000008022a167897 */ /* 0x000fe4000fffe03f */
[----:B------:R-:W-:Y:S02]  /*3560*/  UIADD3.64 UR20, UR40, 0x402, URZ ;  /* 0x0000040228147897 */ /* 0x000fe4000fffe03f */
[----:B------:R-:W-:-:S02]  /*3570*/  UIADD3.64 UR18, UR42, 0x804, URZ ;  /* 0x000008042a127897 */ /* 0x000fc4000fffe03f */
[----:B------:R-:W-:Y:S01]  /*3580*/  UIADD3.64 UR16, UR40, 0x404, URZ ;  /* 0x0000040428107897 */ /* 0x000fe2000fffe03f */
[----:B--2---:R-:W-:-:S06]  /*3590*/  WARPGROUP.ARRIVE ;  /* 0x00000000000079c5 */ /* 0x004fcc0000000000 */
[----:B------:R-:W-:Y:S03]  /*35a0*/  HGMMA.64x256x16.F32 R124, gdesc[UR44], R124, gsb0 ;  /* 0x03e000002c7c79f0 */ /* 0x000fe6000800087c */
[----:B------:R-:W-:Y:S02]  /*35b0*/  WARPGROUP.DEPBAR.LE gsb0, 0x0 ;  /* 0x00008000000079c5 */ /* 0x000fe40000010000 */
[----:B------:R-:W-:-:S15]  /*35c0*/  WARPGROUP.ARRIVE ;  /* 0x00000000000079c5 */ /* 0x000fde0000000000 */
[----:B------:R-:W-:-:S08]  /*35d0*/  NOP ;  /* 0x0000000000007918 */ /* 0x000fd00000000000 */
        /* <DEDUP_REMOVED lines=26> */
[----:B------:R-:W-:Y:S04]  /*3780*/  STL.64 [R1], R124 ;  /* 0x0000007c01007387 */ /* 0x000fe80000100a00 */
        /* <DEDUP_REMOVED lines=63> */
[----:B--2---:R-:W2:Y:S04]  /*3b80*/  LDL.LU.64 R150, [R1+0x268] ;  /* 0x0002680001967983 */ /* 0x004ea80000300a00 */
        /* <DEDUP_REMOVED lines=13> */
[----:B------:R-:W-:-:S02]  /*3c60*/  UIADD3.64 UR44, UR40, 0x1fe, URZ ;  /* 0x000001fe282c7897 */ /* 0x000fc4000fffe03f */
[----:B------:R-:W-:Y:S02]  /*3c70*/  UIADD3.64 UR36, UR40, 0x202, URZ ;  /* 0x0000020228247897 */ /* 0x000fe4000fffe03f */
[----:B------:R-:W-:Y:S02]  /*3c80*/  UIADD3.64 UR32, UR40, 0x204, URZ ;  /* 0x0000020428207897 */ /* 0x000fe4000fffe03f */
[----:B------:R-:W-:Y:S02]  /*3c90*/  UIADD3.64 UR28, UR40, 0x5fe, URZ ;  /* 0x000005fe281c7897 */ /* 0x000fe4000fffe03f */
[----:B------:R-:W-:Y:S02]  /*3ca0*/  UIADD3.64 UR24, UR40, 0x600, URZ ;  /* 0x0000060028187897 */ /* 0x000fe4000fffe03f */
[----:B------:R-:W-:Y:S02]  /*3cb0*/  UIADD3.64 UR20, UR40, 0x602, URZ ;  /* 0x0000060228147897 */ /* 0x000fe4000fffe03f */
[----:B------:R-:W-:-:S02]  /*3cc0*/  UIADD3.64 UR16, UR40, 0x604, URZ ;  /* 0x0000060428107897 */ /* 0x000fc4000fffe03f */
[----:B------:R-:W-:Y:S02]  /*3cd0*/  UIADD3 UR52, UR52, 0x80, URZ ;  /* 0x0000008034347890 */ /* 0x000fe4000fffe03f */
[----:B------:R-:W-:-:S04]  /*3ce0*/  UIADD3 UR53, UR53, 0x1, URZ ;  /* 0x0000000135357890 */ /* 0x000fc8000fffe03f */
[----:B-1----:R-:W-:Y:S01]  /*3cf0*/  ISETP.LE.AND P0, PT, R0, UR52, PT ;  /* 0x0000003400007c0c */ /* 0x002fe2000bf03270 */
[----:B------:R-:W-:-:S04]  /*3d00*/  UISETP.NE.U32.AND UP0, UPT, UR53, 0x4, UPT ;  /* 0x000000043500788c */ /* 0x000fc8000bf05070 */
[----:B------:R-:W-:Y:S02]  /*3d10*/  USEL UR8, URZ, 0x1, UP0 ;  /* 0x000000013f087887 */ /* 0x000fe40008000000 */
[----:B------:R-:W-:Y:S02]  /*3d20*/  USEL UR53, UR53, URZ, UP0 ;  /* 0x0000003f35357287 */ /* 0x000fe40008000000 */
[----:B------:R-:W-:Y:S01]  /*3d30*/  ULOP3.LUT UR55, UR55, UR8, URZ, 0x3c, !UPT ;  /* 0x0000000837377292 */ /* 0x000fe2000f8e3c3f */
[----:B--2---:R-:W-:-:S06]  /*3d40*/  WARPGROUP.ARRIVE ;  /* 0x00000000000079c5 */ /* 0x004fcc0000000000 */
[----:B------:R-:W-:Y:S01]  /*3d50*/  HGMMA.64x256x16.F32 R24, gdesc[UR44], R24, gsb0 ;  /* 0x03e000002c1879f0 */ /* 0x000fe20008000818 */
[----:B------:R-:W-:Y:S01]  /*3d60*/  UIADD3.64 UR44, UR40, 0x200, URZ ;  /* 0x00000200282c7897 */ /* 0x000fe2000fffe03f */
[----:B------:R-:W-:Y:S01]  /*3d70*/  UMOV UR46, UR42 ;  /* 0x0000002a002e7c82 */ /* 0x000fe20008000000 */
[----:B------:R-:W-:Y:S01]  /*3d80*/  UMOV UR47, UR43 ;  /* 0x0000002b002f7c82 */ /* 0x000fe20008000000 */
[----:B------:R-:W-:Y:S02]  /*3d90*/  WARPGROUP.DEPBAR.LE gsb0, 0x0 ;  /* 0x00008000000079c5 */ /* 0x000fe40000010000 */
[----:B------:R-:W-:-:S15]  /*3da0*/  WARPGROUP.ARRIVE ;  /* 0x00000000000079c5 */ /* 0x000fde0000000000 */
[----:B------:R-:W-:-:S07]  /*3db0*/  NOP ;  /* 0x0000000000007918 */ /* 0x000fce0000000000 */
        /* <DEDUP_REMOVED lines=26> */
[----:B---3--:R-:W-:Y:S05]  /*3f60*/  @!P0 BRA `(.L_x_49) ;  /* 0xffffffec00588947 */ /* 0x008fea000383ffff */
.L_x_47:
[----:B------:R5:W-:Y:S04]  /*3f70*/  STL [R1+0x20c], R148 ;  /* 0x00020c9401007387 */ /* 0x000be80000100800 */
[----:B------:R-:W3:Y:S01]  /*3f80*/  LDL.LU R8, [R1] ;  /* 0x0000000001087983 */ /* 0x000ee20000300800 */
[----:B--2---:R-:W-:Y:S06]  /*3f90*/  BAR.SYNC.DEFER_BLOCKING 0x0 ;  /* 0x0000000000007b1d */ /* 0x004fec0000010000 */
[----:B-----5:R-:W2:Y:S04]  /*3fa0*/  LDL.LU R148, [R1+0x4] ;  /* 0x0000040001947983 */ /* 0x020ea80000300800 */
[----:B------:R5:W-:Y:S04]  /*3fb0*/  STL [R1+0x208], R149 ;  /* 0x0002089501007387 */ /* 0x000be80000100800 */
[----:B-----5:R-:W5:Y:S01]  /*3fc0*/  LDL.LU R149, [R1+0xc] ;  /* 0x00000c0001957983 */ /* 0x020f620000300800 */
[----:B------:R-:W4:Y:S03]  /*3fd0*/  @!P2 SYNCS.CCTL.IV [UR56+0x60000] ;  /* 0x06000000ff00a9b1 */ /* 0x000f260008000038 */
[----:B------:R-:W5:Y:S04]  /*3fe0*/  LDL.LU R9, [R1+0x8] ;  /* 0x0000080001097983 */ /* 0x000f680000300800 */
[----:B------:R1:W-:Y:S01]  /*3ff0*/  STL [R1+0x204], R150 ;  /* 0x0002049601007387 */ /* 0x0003e20000100800 */
[----:B----4-:R-:W-:Y:S06]  /*4000*/  BAR.SYNC.DEFER_BLOCKING 0x0 ;  /* 0x0000000000007b1d */ /* 0x010fec0000010000 */
[----:B-1----:R-:W4:Y:S04]  /*4010*/  LDL.LU R150, [R1+0x14] ;  /* 0x0000140001967983 */ /* 0x002f280000300800 */
[----:B------:R-:W4:Y:S04]  /*4020*/  LDL.LU R10, [R1+0x10] ;  /* 0x00001000010a7983 */ /* 0x000f280000300800 */
[----:B------:R1:W-:Y:S01]  /*4030*/  STL [R1+0x200], R151 ;  /* 0x0002009701007387 */ /* 0x0003e20000100800 */
[----:B------:R-:W1:Y:S02]  /*4040*/  @!P2 SYNCS.CCTL.IV [UR56+0x60008] ;  /* 0x06000800ff00a9b1 */ /* 0x000e640008000038 */
[----:B-1----:R-:W-:Y:S06]  /*4050*/  BAR.SYNC.DEFER_BLOCKING 0x0 ;  /* 0x0000000000007b1d */ /* 0x002fec0000010000 */
[----:B------:R-:W4:Y:S04]  /*4060*/  LDL.LU R151, [R1+0x1c] ;  /* 0x00001c0001977983 */ /* 0x000f280000300800 */
[----:B------:R-:W4:Y:S04]  /*4070*/  LDL.LU R11, [R1+0x18] ;  /* 0x00001800010b7983 */ /* 0x000f280000300800 */
[----:B------:R-:W4:Y:S04]  /*4080*/  LDL.LU R3, [R1+0x24] ;  /* 0x0000240001037983 */ /* 0x000f280000300800 */
[----:B------:R-:W4:Y:S04]  /*4090*/  LDL.LU R4, [R1+0x20] ;  /* 0x0000200001047983 */ /* 0x000f280000300800 */
[----:B------:R-:W4:Y:S01]  /*40a0*/  LDL.LU R2, [R1+0x2c] ;  /* 0x00002c0001027983 */ /* 0x000f220000300800 */
[----:B------:R-:W1:Y:S03]  /*40b0*/  @!P2 SYNCS.CCTL.IV [UR56+0x60010] ;  /* 0x06001000ff00a9b1 */ /* 0x000e660008000038 */
[----:B------:R-:W4:Y:S04]  /*40c0*/  LDL.LU R5, [R1+0x28] ;  /* 0x0000280001057983 */ /* 0x000f280000300800 */
        /* <DEDUP_REMOVED lines=105> */
[----:B---3--:R-:W3:Y:S04]  /*4760*/  LDL.LU R0, [R1+0x1d0] ;  /* 0x0001d00001007983 */ /* 0x008ee80000300800 */
[----:B------:R-:W3:Y:S04]  /*4770*/  LDL.LU R200, [R1+0x1dc] ;  /* 0x0001dc0001c87983 */ /* 0x000ee80000300800 */
[----:B------:R-:W3:Y:S04]  /*4780*/  LDL.LU R191, [R1+0x1d8] ;  /* 0x0001d80001bf7983 */ /* 0x000ee80000300800 */
[----:B------:R-:W3:Y:S04]  /*4790*/  LDL.LU R197, [R1+0x1e4] ;  /* 0x0001e40001c57983 */ /* 0x000ee80000300800 */
[----:B------:R-:W3:Y:S04]  /*47a0*/  LDL.LU R192, [R1+0x1e0] ;  /* 0x0001e00001c07983 */ /* 0x000ee80000300800 */
[----:B------:R-:W3:Y:S04]  /*47b0*/  LDL.LU R199, [R1+0x1ec] ;  /* 0x0001ec0001c77983 */ /* 0x000ee80000300800 */
[----:B------:R-:W3:Y:S01]  /*47c0*/  LDL.LU R193, [R1+0x1e8] ;  /* 0x0001e80001c17983 */ /* 0x000ee20000300800 */
[----:B--2---:R-:W-:-:S03]  /*47d0*/  F2FP.F16.F32.PACK_AB R8, R148, R8 ;  /* 0x000000089408723e */ /* 0x004fc600000000ff */
[----:B------:R-:W2:Y:S01]  /*47e0*/  LDL.LU R198, [R1+0x1f4] ;  /* 0x0001f40001c67983 */ /* 0x000ea20000300800 */
[----:B-----5:R-:W-:-:S03]  /*47f0*/  F2FP.F16.F32.PACK_AB R9, R149, R9 ;  /* 0x000000099509723e */ /* 0x020fc600000000ff */
[----:B------:R-:W2:Y:S01]  /*4800*/  LDL.LU R194, [R1+0x1f0] ;  /* 0x0001f00001c27983 */ /* 0x000ea20000300800 */
[----:B----4-:R-:W-:-:S03]  /*4810*/  F2FP.F16.F32.PACK_AB R10, R150, R10 ;  /* 0x0000000a960a723e */ /* 0x010fc600000000ff */
[----:B------:R-:W4:Y:S01]  /*4820*/  LDL.LU R196, [R1+0x1fc] ;  /* 0x0001fc0001c47983 */ /* 0x000f220000300800 */
[----:B------:R-:W-:-:S03]  /*4830*/  F2FP.F16.F32.PACK_AB R11, R151, R11 ;  /* 0x0000000b970b723e */ /* 0x000fc600000000ff */
[----:B------:R-:W4:Y:S04]  /*4840*/  LDL.LU R195, [R1+0x1f8] ;  /* 0x0001f80001c37983 */ /* 0x000f280000300800 */
[----:B------:R-:W5:Y:S04]  /*4850*/  LDL.LU R148, [R1+0x20c] ;  /* 0x00020c0001947983 */ /* 0x000f680000300800 */
[----:B------:R-:W5:Y:S04]  /*4860*/  LDL.LU R149, [R1+0x208] ;  /* 0x0002080001957983 */ /* 0x000f680000300800 */
[----:B------:R-:W5:Y:S04]  /*4870*/  LDL.LU R150, [R1+0x204] ;  /* 0x0002040001967983 */ /* 0x000f680000300800 */
[----:B------:R-:W5:Y:S01]  /*4880*/  LDL.LU R151, [R1+0x200] ;  /* 0x0002000001977983 */ /* 0x000f620000300800 */
[----:B------:R-:W-:Y:S01]  /*4890*/  F2FP.F16.F32.PACK_AB R4, R3, R4 ;  /* 0x000000040304723e */ /* 0x000fe200000000ff */
[----:B------:R-:W-:Y:S01]  /*48a0*/  ULOP3.LUT UR54, UR54, 0x3, URZ, 0xc0, !UPT ;  /* 0x0000000336367892 */ /* 0x000fe2000f8ec03f */
[----:B------:R-:W-:Y:S01]  /*48b0*/  F2FP.F16.F32.PACK_AB R5, R2, R5 ;  /* 0x000000050205723e */ /* 0x000fe200000000ff */
[----:B------:R-:W3:Y:S01]  /*48c0*/  S2R R3, SR_TID.X ;  /* 0x0000000000037919 */ /* 0x000ee20000002100 */
[----:B------:R-:W-:Y:S01]  /*48d0*/  F2FP.F16.F32.PACK_AB R20, R242, R20 ;  /* 0x00000014f214723e */ /* 0x000fe200000000ff */
[----:B------:R-:W-:Y:S01]  /*48e0*/  ULEA UR9, UR54, UR11, 0x6 ;  /* 0x0000000b36097291 */ /* 0x000fe2000f8e303f */
[----:B------:R-:W-:Y:S01]  /*48f0*/  F2FP.F16.F32.PACK_AB R21, R241, R21 ;  /* 0x00000015f115723e */ /* 0x000fe200000000ff */
[----:B-1----:R-:W-:Y:S01]  /*4900*/  BAR.SYNC.DEFER_BLOCKING 0x0 ;  /* 0x0000000000007b1d */ /* 0x002fe20000010000 */
[----:B------:R-:W-:Y:S01]  /*4910*/  F2FP.F16.F32.PACK_AB R22, R240, R22 ;  /* 0x00000016f016723e */ /* 0x000fe200000000ff */
[----:B------:R-:W-:Y:S01]  /*4920*/  ULEA UR8, UR54, UR56, 0xe ;  /* 0x0000003836087291 */ /* 0x000fe2000f8e703f */
[----:B------:R-:W-:-:S02]  /*4930*/  F2FP.F16.F32.PACK_AB R23, R239, R23 ;  /* 0x00000017ef17723e */ /* 0x000fc400000000ff */
[----:B------:R-:W-:Y:S02]  /*4940*/  ELECT P0, URZ, PT ;  /* 0x00000000003f782f */ /* 0x000fe40003800000 */
[----:B------:R-:W-:Y:S01]  /*4950*/  F2FP.F16.F32.PACK_AB R24, R25, R24 ;  /* 0x000000181918723e */ /* 0x000fe200000000ff */
[----:B------:R-:W-:Y:S01]  /*4960*/  UMOV UR10, UR15 ;  /* 0x0000000f000a7c82 */ /* 0x000fe20008000000 */
[----:B------:R-:W-:Y:S02]  /*4970*/  F2FP.F16.F32.PACK_AB R25, R27, R26 ;  /* 0x0000001a1b19723e */ /* 0x000fe400000000ff */
[----:B------:R-:W-:Y:S02]  /*4980*/  F2FP.F16.F32.PACK_AB R56, R57, R56 ;  /* 0x000000383938723e */ /* 0x000fe400000000ff */
[----:B------:R-:W-:Y:S02]  /*4990*/  F2FP.F16.F32.PACK_AB R26, R29, R28 ;  /* 0x0000001c1d1a723e */ /* 0x000fe400000000ff */
[----:B------:R-:W-:-:S02]  /*49a0*/  F2FP.F16.F32.PACK_AB R27, R31, R30 ;  /* 0x0000001e1f1b723e */ /* 0x000fc400000000ff */
[----:B------:R-:W-:Y:S02]  /*49b0*/  F2FP.F16.F32.PACK_AB R57, R59, R58 ;  /* 0x0000003a3b39723e */ /* 0x000fe400000000ff */
[----:B------:R-:W-:Y:S02]  /*49c0*/  F2FP.F16.F32.PACK_AB R88, R89, R88 ;  /* 0x000000585958723e */ /* 0x000fe400000000ff */
[----:B------:R-:W-:Y:S02]  /*49d0*/  F2FP.F16.F32.PACK_AB R58, R61, R60 ;  /* 0x0000003c3d3a723e */ /* 0x000fe400000000ff */
[----:B------:R-:W-:Y:S02]  /*49e0*/  F2FP.F16.F32.PACK_AB R59, R63, R62 ;  /* 0x0000003e3f3b723e */ /* 0x000fe400000000ff */
[----:B------:R-:W-:Y:S01]  /*49f0*/  F2FP.F16.F32.PACK_AB R89, R91, R90 ;  /* 0x0000005a5b59723e */ /* 0x000fe200000000ff */
[----:B------:R-:W1:Y:S01]  /*4a00*/  @!P2 SYNCS.CCTL.IV [UR56+0x60018] ;  /* 0x06001800ff00a9b1 */ /* 0x000e620008000038 */
[----:B------:R-:W-:-:S02]  /*4a10*/  F2FP.F16.F32.PACK_AB R120, R121, R120 ;  /* 0x000000787978723e */ /* 0x000fc400000000ff */
[----:B------:R-:W-:Y:S02]  /*4a20*/  F2FP.F16.F32.PACK_AB R90, R93, R92 ;  /* 0x0000005c5d5a723e */ /* 0x000fe400000000ff */
[----:B------:R-:W-:Y:S02]  /*4a30*/  F2FP.F16.F32.PACK_AB R164, R226, R164 ;  /* 0x000000a4e2a4723e */ /* 0x000fe400000000ff */
        /* <DEDUP_REMOVED lines=97> */
[----:B---3--:R-:W-:Y:S01]  /*5050*/  F2FP.F16.F32.PACK_AB R190, R190, R0 ;  /* 0x00000000bebe723e */ /* 0x008fe200000000ff */
[----:B------:R-:W-:-:S05]  /*5060*/  IMAD.SHL.U32 R0, R3, 0x80, RZ ;  /* 0x0000008003007824 */ /* 0x000fca00078e00ff */
[----:B------:R-:W-:Y:S02]  /*5070*/  LOP3.LUT R0, R0, 0x780, RZ, 0xc0, !PT ;  /* 0x0000078000007812 */ /* 0x000fe400078ec0ff */
[----:B------:R-:W-:Y:S02]  /*5080*/  F2FP.F16.F32.PACK_AB R191, R200, R191 ;  /* 0x000000bfc8bf723e */ /* 0x000fe400000000ff */
[----:B------:R-:W-:Y:S01]  /*5090*/  F2FP.F16.F32.PACK_AB R192, R197, R192 ;  /* 0x000000c0c5c0723e */ /* 0x000fe200000000ff */
[----:B------:R-:W-:-:S05]  /*50a0*/  IMAD.SHL.U32 R197, R3, 0x10, RZ ;  /* 0x0000001003c57824 */ /* 0x000fca00078e00ff */
[----:B------:R-:W-:Y:S02]  /*50b0*/  LOP3.LUT R0, R0, 0x70, R197, 0xf8, !PT ;  /* 0x0000007000007812 */ /* 0x000fe400078ef8c5 */
[----:B------:R-:W-:Y:S02]  /*50c0*/  F2FP.F16.F32.PACK_AB R193, R199, R193 ;  /* 0x000000c1c7c1723e */ /* 0x000fe400000000ff */
[----:B------:R-:W-:Y:S01]  /*50d0*/  LOP3.LUT R0, R0, 0x10, R3, 0x78, !PT ;  /* 0x0000001000007812 */ /* 0x000fe200078e7803 */
[----:B------:R-:W-:-:S05]  /*50e0*/  IMAD.SHL.U32 R3, R3, 0x40, RZ ;  /* 0x0000004003037824 */ /* 0x000fca00078e00ff */
[----:B------:R-:W-:Y:S02]  /*50f0*/  LOP3.LUT R0, R0, 0x1800, R3, 0xf8, !PT ;  /* 0x0000180000007812 */ /* 0x000fe400078ef803 */
[----:B--2---:R-:W-:Y:S02]  /*5100*/  F2FP.F16.F32.PACK_AB R194, R198, R194 ;  /* 0x000000c2c6c2723e */ /* 0x004fe400000000ff */
[C---:B------:R-:W-:Y:S01]  /*5110*/  LOP3.LUT R3, R0.reuse, 0x20, RZ, 0x3c, !PT ;  /* 0x0000002000037812 */ /* 0x040fe200078e3cff */
[----:B------:R-:W-:Y:S01]  /*5120*/  VIADD R2, R0, UR56 ;  /* 0x0000003800027c36 */ /* 0x000fe20008000000 */
[----:B----4-:R-:W-:-:S03]  /*5130*/  F2FP.F16.F32.PACK_AB R195, R196, R195 ;  /* 0x000000c3c4c3723e */ /* 0x010fc600000000ff */
[----:B------:R-:W-:Y:S01]  /*5140*/  VIADD R3, R3, UR56 ;  /* 0x0000003803037c36 */ /* 0x000fe20008000000 */
[----:B-1----:R1:W-:Y:S04]  /*5150*/  STSM.16.M88.4 [R2], R8 ;  /* 0x0000000802007844 */ /* 0x0023e80000000200 */
[----:B------:R-:W-:Y:S01]  /*5160*/  STSM.16.M88.4 [R2+0x4000], R20 ;  /* 0x0040001402007844 */ /* 0x000fe20000000200 */
[----:B-----5:R-:W-:-:S03]  /*5170*/  F2FP.F16.F32.PACK_AB R146, R149, R148 ;  /* 0x000000949592723e */ /* 0x020fc600000000ff */
[----:B------:R-:W-:Y:S04]  /*5180*/  STSM.16.M88.4 [R2+0x8000], R164 ;  /* 0x008000a402007844 */ /* 0x000fe80000000200 */
[----:B------:R-:W-:Y:S01]  /*5190*/  STSM.16.M88.4 [R2+0xc000], R180 ;  /* 0x00c000b402007844 */ /* 0x000fe20000000200 */
[----:B------:R-:W-:-:S03]  /*51a0*/  F2FP.F16.F32.PACK_AB R147, R151, R150 ;  /* 0x000000969793723e */ /* 0x000fc600000000ff */
[----:B------:R-:W-:Y:S01]  /*51b0*/  STSM.16.M88.4 [R2+0x2000], R24 ;  /* 0x0020001802007844 */ /* 0x000fe20000000200 */
[C---:B-1----:R-:W-:Y:S02]  /*51c0*/  LOP3.LUT R8, R0.reuse, 0x40, RZ, 0x3c, !PT ;  /* 0x0000004000087812 */ /* 0x042fe400078e3cff */
[----:B------:R-:W-:Y:S01]  /*51d0*/  LOP3.LUT R0, R0, 0x60, RZ, 0x3c, !PT ;  /* 0x0000006000007812 */ /* 0x000fe200078e3cff */
[----:B------:R-:W-:Y:S02]  /*51e0*/  STSM.16.M88.4 [R2+0x6000], R56 ;  /* 0x0060003802007844 */ /* 0x000fe40000000200 */
[----:B------:R-:W-:Y:S02]  /*51f0*/  VIADD R8, R8, UR56 ;  /* 0x0000003808087c36 */ /* 0x000fe40008000000 */
[----:B------:R-:W-:Y:S01]  /*5200*/  STSM.16.M88.4 [R2+0xa000], R88 ;  /* 0x00a0005802007844 */ /* 0x000fe20000000200 */
[----:B------:R-:W-:-:S03]  /*5210*/  VIADD R0, R0, UR56 ;  /* 0x0000003800007c36 */ /* 0x000fc60008000000 */
[----:B------:R-:W-:Y:S04]  /*5220*/  STSM.16.M88.4 [R2+0xe000], R120 ;  /* 0x00e0007802007844 */ /* 0x000fe80000000200 */
[----:B------:R-:W-:Y:S04]  /*5230*/  STSM.16.M88.4 [R3], R4 ;  /* 0x0000000403007844 */ /* 0x000fe80000000200 */
[----:B------:R-:W-:Y:S04]  /*5240*/  STSM.16.M88.4 [R3+0x4000], R152 ;  /* 0x0040009803007844 */ /* 0x000fe80000000200 */
[----:B------:R-:W-:Y:S04]  /*5250*/  STSM.16.M88.4 [R3+0x8000], R168 ;  /* 0x008000a803007844 */ /* 0x000fe80000000200 */
[----:B------:R-:W-:Y:S04]  /*5260*/  STSM.16.M88.4 [R3+0xc000], R184 ;  /* 0x00c000b803007844 */ /* 0x000fe80000000200 */
[----:B------:R-:W-:Y:S04]  /*5270*/  STSM.16.M88.4 [R3+0x2000], R32 ;  /* 0x0020002003007844 */ /* 0x000fe80000000200 */
[----:B------:R-:W-:Y:S04]  /*5280*/  STSM.16.M88.4 [R3+0x6000], R64 ;  /* 0x0060004003007844 */ /* 0x000fe80000000200 */
[----:B------:R-:W-:Y:S04]  /*5290*/  STSM.16.M88.4 [R3+0xa000], R96 ;  /* 0x00a0006003007844 */ /* 0x000fe80000000200 */
        /* <DEDUP_REMOVED lines=16> */
[----:B------:R-:W-:Y:S01]  /*53a0*/  STSM.16.M88.4 [R0+0xe000], R144 ;  /* 0x00e0009000007844 */ /* 0x000fe20000000200 */
[----:B------:R1:W-:Y:S06]  /*53b0*/  MEMBAR.ALL.CTA ;  /* 0x0000000000007992 */ /* 0x0003ec0000008000 */
[----:B-1----:R-:W1:Y:S02]  /*53c0*/  FENCE.VIEW.ASYNC.S ;  /* 0x00000000000073c6 */ /* 0x002e640000000000 */
[----:B-1----:R-:W-:Y:S06]  /*53d0*/  BAR.SYNC.DEFER_BLOCKING 0x0 ;  /* 0x0000000000007b1d */ /* 0x002fec0000010000 */
[----:B------:R1:W-:Y:S01]  /*53e0*/  UTMASTG.2D [UR8], [UR48] ;  /* 0x00000008300073b5 */ /* 0x0003e20008008000 */
[----:B------:R0:W-:Y:S01]  /*53f0*/  UTMACMDFLUSH ;  /* 0x00000000000079b7 */ /* 0x0001e20000000000 */
[----:B------:R-:W-:-:S04]  /*5400*/  DEPBAR.LE SB0, 0x0 ;  /* 0x000080000000791a */ /* 0x000fc80000000000 */
[----:B------:R-:W-:Y:S06]  /*5410*/  BAR.SYNC.DEFER_BLOCKING 0x0 ;  /* 0x0000000000007b1d */ /* 0x000fec0000010000 */
[----:B-1----:R-:W-:Y:S05]  /*5420*/  EXIT ;  /* 0x000000000000794d */ /* 0x002fea0003800000 */
.L_x_48:
[----:B------:R-:W1:Y:S02]  /*5430*/  SYNCS.PHASECHK.TRANS64.TRYWAIT P0, [UR22+0x60000], R0 ;  /* 0x06000000ff0075a7 */ /* 0x000e640008000156 */
[----:B-1----:R-:W-:Y:S05]  /*5440*/  @!P0 BRA `(.L_x_48) ;  /* 0xfffffffc00f88947 */ /* 0x002fea000383ffff */
[----:B------:R-:W-:Y:S05]  /*5450*/  BRA `(.L_x_50) ;  /* 0xffffffd800b07947 */ /* 0x000fea000383ffff */
.L_x_51:
[----:B------:R-:W-:-:S00]  /*5460*/  BRA `(.L_x_51) ;  /* 0xfffffffc00fc7947 */ /* 0x000fc0000383ffff */
[----:B------:R-:W-:-:S00]  /*5470*/  NOP ;  /* 0x0000000000007918 */ /* 0x000fc00000000000 */
        /* <DEDUP_REMOVED lines=8> */
.L_x_52:


//--------------------- .nv.shared.gluon_wgmma    --------------------------
	.section	.nv.shared.gluon_wgmma,"aw",@nobits
	.sectionflags	@""
	.align	16
	.zero		1024


//--------------------- .nv.shared.reserved.0     --------------------------
	.section	.nv.shared.reserved.0,"aw",@nobits
	.weak		__nv_reservedSMEM_offset_0_alias
	.size		__nv_reservedSMEM_offset_0_alias, 0, 0
	.other		__nv_reservedSMEM_offset_0_alias,@"STO_CUDA_RESERVED_SHARED STV_DEFAULT"
__nv_reservedSMEM_offset_0_alias:
	.zero		0


//--------------------- .nv.constant0.gluon_wgmma --------------------------
	.section	.nv.constant0.gluon_wgmma,"a",@progbits
	.sectionflags	@""
	.align	4
.nv.constant0.gluon_wgmma:
	.zero		608


//--------------------- SYMBOLS --------------------------

	.type		.nv.reservedSmem.offset0,@object
	.size		.nv.reservedSmem.offset0,0x4
